//
// Generated by NVIDIA NVVM Compiler
//
// Compiler Build ID: CL-36424714
// Cuda compilation tools, release 13.0, V13.0.88
// Based on NVVM 20.0.0
//

.version 9.0
.target sm_100
.address_size 64

	// .globl	_Z13tracoParalelo3MATS_
.extern .func  (.param .b64 func_retval0) malloc
(
	.param .b64 malloc_param_0
)
;
.extern .func free
(
	.param .b64 free_param_0
)
;
.extern .shared .align 16 .b8 q[];

.visible .entry _Z13tracoParalelo3MATS_(
	.param .align 8 .b8 _Z13tracoParalelo3MATS__param_0[24],
	.param .align 8 .b8 _Z13tracoParalelo3MATS__param_1[24]
)
{
	.reg .pred 	%p<17>;
	.reg .b32 	%r<80>;
	.reg .b64 	%rd<85>;
	.reg .b64 	%fd<75>;

	ld.param.u32 	%r3, [_Z13tracoParalelo3MATS__param_0];
	ld.param.u64 	%rd2, [_Z13tracoParalelo3MATS__param_1+16];
	ld.param.v2.u32 	{%r4, %r77}, [_Z13tracoParalelo3MATS__param_0+8];
	ld.param.u64 	%rd13, [_Z13tracoParalelo3MATS__param_0+16];
	mov.u32 	%r27, %ctaid.x;
	mov.u32 	%r28, %ntid.x;
	mov.u32 	%r29, %tid.x;
	mad.lo.s32 	%r1, %r27, %r28, %r29;
	mov.u32 	%r30, %ctaid.y;
	mov.u32 	%r31, %ntid.y;
	mov.u32 	%r32, %tid.y;
	mad.lo.s32 	%r2, %r30, %r31, %r32;
	cvta.to.global.u64 	%rd1, %rd13;
	mul.wide.s32 	%rd14, %r77, 16;
	{ // callseq 0, 0
	.param .b64 param0;
	st.param.b64 	[param0], %rd14;
	.param .b64 retval0;
	call.uni (retval0), 
	malloc, 
	(
	param0
	);
	ld.param.b64 	%rd15, [retval0];
	} // callseq 0
	setp.lt.s32 	%p1, %r77, 1;
	@%p1 bra 	$L__BB0_12;
	mul.lo.s32 	%r6, %r77, %r1;
	mul.lo.s32 	%r7, %r77, %r2;
	and.b32  	%r8, %r77, 7;
	setp.lt.u32 	%p2, %r77, 8;
	mov.b32 	%r75, 0;
	@%p2 bra 	$L__BB0_4;
	and.b32  	%r75, %r77, 2147483640;
	mov.b32 	%r73, 0;
$L__BB0_3:
	.pragma "nounroll";
	mul.wide.u32 	%rd16, %r73, 16;
	add.s64 	%rd17, %rd15, %rd16;
	add.s32 	%r35, %r73, %r6;
	mul.lo.s32 	%r36, %r35, %r3;
	add.s32 	%r37, %r73, %r7;
	add.s32 	%r38, %r37, %r36;
	mul.wide.s32 	%rd18, %r38, 16;
	add.s64 	%rd19, %rd1, %rd18;
	ld.global.v2.f64 	{%fd1, %fd2}, [%rd19];
	st.v2.f64 	[%rd17], {%fd1, %fd2};
	add.s32 	%r39, %r36, %r3;
	cvt.s64.s32 	%rd20, %r39;
	cvt.s64.s32 	%rd21, %r37;
	add.s64 	%rd22, %rd21, %rd20;
	shl.b64 	%rd23, %rd22, 4;
	add.s64 	%rd24, %rd1, %rd23;
	ld.global.v2.f64 	{%fd3, %fd4}, [%rd24+16];
	st.v2.f64 	[%rd17+16], {%fd3, %fd4};
	add.s32 	%r40, %r35, 2;
	mul.lo.s32 	%r41, %r40, %r3;
	cvt.s64.s32 	%rd25, %r41;
	add.s64 	%rd26, %rd21, %rd25;
	shl.b64 	%rd27, %rd26, 4;
	add.s64 	%rd28, %rd1, %rd27;
	ld.global.v2.f64 	{%fd5, %fd6}, [%rd28+32];
	st.v2.f64 	[%rd17+32], {%fd5, %fd6};
	add.s32 	%r42, %r35, 3;
	mul.lo.s32 	%r43, %r42, %r3;
	cvt.s64.s32 	%rd29, %r43;
	add.s64 	%rd30, %rd21, %rd29;
	shl.b64 	%rd31, %rd30, 4;
	add.s64 	%rd32, %rd1, %rd31;
	ld.global.v2.f64 	{%fd7, %fd8}, [%rd32+48];
	st.v2.f64 	[%rd17+48], {%fd7, %fd8};
	add.s32 	%r44, %r35, 4;
	mul.lo.s32 	%r45, %r44, %r3;
	cvt.s64.s32 	%rd33, %r45;
	add.s64 	%rd34, %rd21, %rd33;
	shl.b64 	%rd35, %rd34, 4;
	add.s64 	%rd36, %rd1, %rd35;
	ld.global.v2.f64 	{%fd9, %fd10}, [%rd36+64];
	st.v2.f64 	[%rd17+64], {%fd9, %fd10};
	add.s32 	%r46, %r35, 5;
	mul.lo.s32 	%r47, %r46, %r3;
	cvt.s64.s32 	%rd37, %r47;
	add.s64 	%rd38, %rd21, %rd37;
	shl.b64 	%rd39, %rd38, 4;
	add.s64 	%rd40, %rd1, %rd39;
	ld.global.v2.f64 	{%fd11, %fd12}, [%rd40+80];
	st.v2.f64 	[%rd17+80], {%fd11, %fd12};
	add.s32 	%r48, %r35, 6;
	mul.lo.s32 	%r49, %r48, %r3;
	cvt.s64.s32 	%rd41, %r49;
	add.s64 	%rd42, %rd21, %rd41;
	shl.b64 	%rd43, %rd42, 4;
	add.s64 	%rd44, %rd1, %rd43;
	ld.global.v2.f64 	{%fd13, %fd14}, [%rd44+96];
	st.v2.f64 	[%rd17+96], {%fd13, %fd14};
	add.s32 	%r50, %r35, 7;
	mul.lo.s32 	%r51, %r50, %r3;
	cvt.s64.s32 	%rd45, %r51;
	add.s64 	%rd46, %rd21, %rd45;
	shl.b64 	%rd47, %rd46, 4;
	add.s64 	%rd48, %rd1, %rd47;
	ld.global.v2.f64 	{%fd15, %fd16}, [%rd48+112];
	st.v2.f64 	[%rd17+112], {%fd15, %fd16};
	add.s32 	%r73, %r73, 8;
	setp.ne.s32 	%p3, %r73, %r75;
	@%p3 bra 	$L__BB0_3;
$L__BB0_4:
	setp.eq.s32 	%p4, %r8, 0;
	@%p4 bra 	$L__BB0_12;
	and.b32  	%r13, %r77, 3;
	setp.lt.u32 	%p5, %r8, 4;
	@%p5 bra 	$L__BB0_7;
	mul.wide.u32 	%rd49, %r75, 16;
	add.s64 	%rd50, %rd15, %rd49;
	add.s32 	%r52, %r75, %r6;
	mul.lo.s32 	%r53, %r52, %r3;
	add.s32 	%r54, %r75, %r7;
	add.s32 	%r55, %r54, %r53;
	mul.wide.s32 	%rd51, %r55, 16;
	add.s64 	%rd52, %rd1, %rd51;
	ld.global.v2.f64 	{%fd17, %fd18}, [%rd52];
	st.v2.f64 	[%rd50], {%fd17, %fd18};
	add.s32 	%r56, %r53, %r3;
	cvt.s64.s32 	%rd53, %r56;
	cvt.s64.s32 	%rd54, %r54;
	add.s64 	%rd55, %rd54, %rd53;
	shl.b64 	%rd56, %rd55, 4;
	add.s64 	%rd57, %rd1, %rd56;
	ld.global.v2.f64 	{%fd19, %fd20}, [%rd57+16];
	st.v2.f64 	[%rd50+16], {%fd19, %fd20};
	add.s32 	%r57, %r52, 2;
	mul.lo.s32 	%r58, %r57, %r3;
	cvt.s64.s32 	%rd58, %r58;
	add.s64 	%rd59, %rd54, %rd58;
	shl.b64 	%rd60, %rd59, 4;
	add.s64 	%rd61, %rd1, %rd60;
	ld.global.v2.f64 	{%fd21, %fd22}, [%rd61+32];
	st.v2.f64 	[%rd50+32], {%fd21, %fd22};
	add.s32 	%r59, %r52, 3;
	mul.lo.s32 	%r60, %r59, %r3;
	cvt.s64.s32 	%rd62, %r60;
	add.s64 	%rd63, %rd54, %rd62;
	shl.b64 	%rd64, %rd63, 4;
	add.s64 	%rd65, %rd1, %rd64;
	ld.global.v2.f64 	{%fd23, %fd24}, [%rd65+48];
	st.v2.f64 	[%rd50+48], {%fd23, %fd24};
	add.s32 	%r75, %r75, 4;
$L__BB0_7:
	setp.eq.s32 	%p6, %r13, 0;
	@%p6 bra 	$L__BB0_12;
	setp.eq.s32 	%p7, %r13, 1;
	@%p7 bra 	$L__BB0_10;
	mul.wide.u32 	%rd66, %r75, 16;
	add.s64 	%rd67, %rd15, %rd66;
	add.s32 	%r61, %r75, %r6;
	mul.lo.s32 	%r62, %r61, %r3;
	add.s32 	%r63, %r75, %r7;
	add.s32 	%r64, %r63, %r62;
	mul.wide.s32 	%rd68, %r64, 16;
	add.s64 	%rd69, %rd1, %rd68;
	ld.global.v2.f64 	{%fd25, %fd26}, [%rd69];
	st.v2.f64 	[%rd67], {%fd25, %fd26};
	add.s32 	%r65, %r62, %r3;
	cvt.s64.s32 	%rd70, %r65;
	cvt.s64.s32 	%rd71, %r63;
	add.s64 	%rd72, %rd71, %rd70;
	shl.b64 	%rd73, %rd72, 4;
	add.s64 	%rd74, %rd1, %rd73;
	ld.global.v2.f64 	{%fd27, %fd28}, [%rd74+16];
	st.v2.f64 	[%rd67+16], {%fd27, %fd28};
	add.s32 	%r75, %r75, 2;
$L__BB0_10:
	and.b32  	%r66, %r77, 1;
	setp.eq.b32 	%p8, %r66, 1;
	not.pred 	%p9, %p8;
	@%p9 bra 	$L__BB0_12;
	mul.wide.u32 	%rd75, %r75, 16;
	add.s64 	%rd76, %rd15, %rd75;
	add.s32 	%r67, %r75, %r6;
	add.s32 	%r68, %r75, %r7;
	mad.lo.s32 	%r69, %r67, %r3, %r68;
	mul.wide.s32 	%rd77, %r69, 16;
	add.s64 	%rd78, %rd1, %rd77;
	ld.global.v2.f64 	{%fd29, %fd30}, [%rd78];
	st.v2.f64 	[%rd76], {%fd29, %fd30};
$L__BB0_12:
	setp.lt.s32 	%p10, %r77, 2;
	@%p10 bra 	$L__BB0_22;
	mad.lo.s32 	%r70, %r4, %r1, %r2;
	cvta.to.global.u64 	%rd79, %rd2;
	mul.wide.s32 	%rd80, %r70, 16;
	add.s64 	%rd4, %rd79, %rd80;
	add.s64 	%rd5, %rd15, 64;
	add.s64 	%rd6, %rd15, 32;
$L__BB0_14:
	mov.u32 	%r18, %r77;
	shr.u32 	%r77, %r18, 1;
	max.u32 	%r20, %r77, 1;
	and.b32  	%r21, %r20, 3;
	setp.lt.u32 	%p11, %r18, 8;
	mov.b32 	%r79, 0;
	@%p11 bra 	$L__BB0_17;
	and.b32  	%r79, %r20, 1073741820;
	neg.s32 	%r78, %r79;
	mov.u64 	%rd83, %rd6;
	mov.u64 	%rd84, %rd5;
$L__BB0_16:
	ld.v2.f64 	{%fd31, %fd32}, [%rd84+-64];
	ld.v2.f64 	{%fd33, %fd34}, [%rd84+-48];
	add.f64 	%fd35, %fd31, %fd33;
	add.f64 	%fd36, %fd32, %fd34;
	st.v2.f64 	[%rd83+-32], {%fd35, %fd36};
	ld.v2.f64 	{%fd37, %fd38}, [%rd84+-32];
	ld.v2.f64 	{%fd39, %fd40}, [%rd84+-16];
	add.f64 	%fd41, %fd37, %fd39;
	add.f64 	%fd42, %fd38, %fd40;
	st.v2.f64 	[%rd83+-16], {%fd41, %fd42};
	ld.v2.f64 	{%fd43, %fd44}, [%rd84];
	ld.v2.f64 	{%fd45, %fd46}, [%rd84+16];
	add.f64 	%fd47, %fd43, %fd45;
	add.f64 	%fd48, %fd44, %fd46;
	st.v2.f64 	[%rd83], {%fd47, %fd48};
	ld.v2.f64 	{%fd49, %fd50}, [%rd84+32];
	ld.v2.f64 	{%fd51, %fd52}, [%rd84+48];
	add.f64 	%fd53, %fd49, %fd51;
	add.f64 	%fd54, %fd50, %fd52;
	st.v2.f64 	[%rd83+16], {%fd53, %fd54};
	add.s32 	%r78, %r78, 4;
	add.s64 	%rd84, %rd84, 128;
	add.s64 	%rd83, %rd83, 64;
	setp.ne.s32 	%p12, %r78, 0;
	@%p12 bra 	$L__BB0_16;
$L__BB0_17:
	setp.eq.s32 	%p13, %r21, 0;
	@%p13 bra 	$L__BB0_21;
	shl.b32 	%r72, %r79, 1;
	mul.wide.u32 	%rd81, %r72, 16;
	add.s64 	%rd11, %rd15, %rd81;
	ld.v2.f64 	{%fd55, %fd56}, [%rd11];
	ld.v2.f64 	{%fd57, %fd58}, [%rd11+16];
	add.f64 	%fd59, %fd55, %fd57;
	add.f64 	%fd60, %fd56, %fd58;
	mul.wide.u32 	%rd82, %r79, 16;
	add.s64 	%rd12, %rd15, %rd82;
	st.v2.f64 	[%rd12], {%fd59, %fd60};
	setp.eq.s32 	%p14, %r21, 1;
	@%p14 bra 	$L__BB0_21;
	ld.v2.f64 	{%fd61, %fd62}, [%rd11+32];
	ld.v2.f64 	{%fd63, %fd64}, [%rd11+48];
	add.f64 	%fd65, %fd61, %fd63;
	add.f64 	%fd66, %fd62, %fd64;
	st.v2.f64 	[%rd12+16], {%fd65, %fd66};
	setp.eq.s32 	%p15, %r21, 2;
	@%p15 bra 	$L__BB0_21;
	ld.v2.f64 	{%fd67, %fd68}, [%rd11+64];
	ld.v2.f64 	{%fd69, %fd70}, [%rd11+80];
	add.f64 	%fd71, %fd67, %fd69;
	add.f64 	%fd72, %fd68, %fd70;
	st.v2.f64 	[%rd12+32], {%fd71, %fd72};
$L__BB0_21:
	ld.v2.f64 	{%fd73, %fd74}, [%rd15];
	st.global.v2.f64 	[%rd4], {%fd73, %fd74};
	setp.gt.u32 	%p16, %r18, 3;
	@%p16 bra 	$L__BB0_14;
$L__BB0_22:
	{ // callseq 1, 0
	.param .b64 param0;
	st.param.b64 	[param0], %rd15;
	call.uni 
	free, 
	(
	param0
	);
	} // callseq 1
	ret;

}
	// .globl	_Z13tracoDinamico3MATS_
.visible .entry _Z13tracoDinamico3MATS_(
	.param .align 8 .b8 _Z13tracoDinamico3MATS__param_0[24],
	.param .align 8 .b8 _Z13tracoDinamico3MATS__param_1[24]
)
{
	.reg .pred 	%p<6>;
	.reg .b32 	%r<21>;
	.reg .b64 	%rd<9>;
	.reg .b64 	%fd<11>;

	ld.param.u64 	%rd1, [_Z13tracoDinamico3MATS__param_1+16];
	ld.param.u32 	%r10, [_Z13tracoDinamico3MATS__param_0];
	ld.param.v2.u32 	{%r1, %r11}, [_Z13tracoDinamico3MATS__param_0+8];
	ld.param.u64 	%rd2, [_Z13tracoDinamico3MATS__param_0+16];
	cvta.to.global.u64 	%rd3, %rd2;
	bar.sync 	0;
	mov.u32 	%r2, %tid.x;
	shl.b32 	%r12, %r2, 4;
	mov.u32 	%r13, q;
	add.s32 	%r3, %r13, %r12;
	mov.u32 	%r4, %ctaid.x;
	mad.lo.s32 	%r14, %r11, %r4, %r2;
	mov.u32 	%r5, %ctaid.y;
	mad.lo.s32 	%r15, %r11, %r5, %r2;
	mad.lo.s32 	%r16, %r14, %r10, %r15;
	mul.wide.u32 	%rd4, %r16, 16;
	add.s64 	%rd5, %rd3, %rd4;
	ld.global.v2.f64 	{%fd1, %fd2}, [%rd5];
	st.shared.v2.f64 	[%r3], {%fd1, %fd2};
	bar.sync 	0;
	mov.u32 	%r17, %tid.y;
	setp.ne.s32 	%p1, %r17, 0;
	@%p1 bra 	$L__BB1_9;
	bar.sync 	0;
	mov.u32 	%r20, %ntid.x;
	setp.lt.u32 	%p2, %r20, 2;
	@%p2 bra 	$L__BB1_6;
	add.s32 	%r7, %r3, %r12;
$L__BB1_3:
	shr.u32 	%r9, %r20, 1;
	setp.ge.u32 	%p3, %r2, %r9;
	@%p3 bra 	$L__BB1_5;
	bar.sync 	0;
	ld.shared.v2.f64 	{%fd3, %fd4}, [%r7];
	ld.shared.v2.f64 	{%fd5, %fd6}, [%r7+16];
	add.f64 	%fd7, %fd3, %fd5;
	add.f64 	%fd8, %fd4, %fd6;
	st.shared.v2.f64 	[%r3], {%fd7, %fd8};
	bar.sync 	0;
$L__BB1_5:
	bar.sync 	0;
	setp.gt.u32 	%p4, %r20, 3;
	mov.u32 	%r20, %r9;
	@%p4 bra 	$L__BB1_3;
$L__BB1_6:
	bar.sync 	0;
	setp.ne.s32 	%p5, %r2, 0;
	@%p5 bra 	$L__BB1_8;
	bar.sync 	0;
	mad.lo.s32 	%r19, %r1, %r4, %r5;
	cvta.to.global.u64 	%rd6, %rd1;
	mul.wide.u32 	%rd7, %r19, 16;
	add.s64 	%rd8, %rd6, %rd7;
	ld.shared.v2.f64 	{%fd9, %fd10}, [q];
	st.global.v2.f64 	[%rd8], {%fd9, %fd10};
	bar.sync 	0;
$L__BB1_8:
	bar.sync 	0;
$L__BB1_9:
	bar.sync 	0;
	ret;

}


// ===== COMPILED SASS (sm_100) =====

	.target	sm_100

	.elftype	@"ET_EXEC"


//--------------------- .note.nv.tkinfo           --------------------------
	.section	.note.nv.tkinfo,"",@"SHT_NOTE"
	.sectionflags	@"SHF_NOTE_NV_TKINFO"
	.tkinfo
        /*0018*/ 	.word	0x00000002
        /*0030*/ 	.string	""
        /*0030*/ 	.string	"ptxas"
        /*0030*/ 	.string	"Cuda compilation tools, release 13.0, V13.0.88"
        /*0030*/ 	.string	"Build cuda_13.0.r13.0/compiler.36424714_0"
        /*0030*/ 	.string	"-arch sm_100 -m 64 "



//--------------------- .note.nv.cuinfo           --------------------------
	.section	.note.nv.cuinfo,"",@"SHT_NOTE"
	.sectionflags	@"SHF_NOTE_NV_CUINFO"
        /*0018*/ 	.short	0x0002
        /*001a*/ 	.short	0x0064
        /*001c*/ 	.short	0x0082
	.zero		2


//--------------------- .nv.info                  --------------------------
	.section	.nv.info,"",@"SHT_CUDA_INFO"
	.align	4


	//----- nvinfo : EIATTR_REGCOUNT
	.align		4
        /*0000*/ 	.byte	0x04, 0x2f
        /*0002*/ 	.short	(.L_1 - .L_0)
	.align		4
.L_0:
        /*0004*/ 	.word	index@(_Z13tracoParalelo3MATS_)
        /*0008*/ 	.word	0x0000001e


	//----- nvinfo : EIATTR_FRAME_SIZE
	.align		4
.L_1:
        /*000c*/ 	.byte	0x04, 0x11
        /*000e*/ 	.short	(.L_3 - .L_2)
	.align		4
.L_2:
        /*0010*/ 	.word	index@(_Z13tracoParalelo3MATS_)
        /*0014*/ 	.word	0x00000000


	//----- nvinfo : EIATTR_REGCOUNT
	.align		4
.L_3:
        /*0018*/ 	.byte	0x04, 0x2f
        /*001a*/ 	.short	(.L_5 - .L_4)
	.align		4
.L_4:
        /*001c*/ 	.word	index@(_Z13tracoDinamico3MATS_)
        /*0020*/ 	.word	0x00000011


	//----- nvinfo : EIATTR_FRAME_SIZE
	.align		4
.L_5:
        /*0024*/ 	.byte	0x04, 0x11
        /*0026*/ 	.short	(.L_7 - .L_6)
	.align		4
.L_6:
        /*0028*/ 	.word	index@(_Z13tracoDinamico3MATS_)
        /*002c*/ 	.word	0x00000000


	//----- nvinfo : EIATTR_MIN_STACK_SIZE
	.align		4
.L_7:
        /*0030*/ 	.byte	0x04, 0x12
        /*0032*/ 	.short	(.L_9 - .L_8)
	.align		4
.L_8:
        /*0034*/ 	.word	index@(_Z13tracoDinamico3MATS_)
        /*0038*/ 	.word	0x00000000


	//----- nvinfo : EIATTR_MIN_STACK_SIZE
	.align		4
.L_9:
        /*003c*/ 	.byte	0x04, 0x12
        /*003e*/ 	.short	(.L_11 - .L_10)
	.align		4
.L_10:
        /*0040*/ 	.word	index@(_Z13tracoParalelo3MATS_)
        /*0044*/ 	.word	0x00000000
.L_11:


//--------------------- .nv.compat                --------------------------
	.section	.nv.compat,"",@"SHT_CUDA_COMPAT_INFO"
	.align	4
        /*0000*/ 	.byte	0x02, 0x09, 0x00, 0x00, 0x02, 0x02, 0x01, 0x00, 0x02, 0x05, 0x05, 0x00, 0x03, 0x07, 0x01, 0x01
        /*0010*/ 	.byte	0x02, 0x03, 0x00, 0x00, 0x02, 0x06, 0x01, 0x00, 0x04, 0x0b, 0x08, 0x00, 0x01, 0x00, 0x00, 0x00
        /*0020*/ 	.byte	0x00, 0x00, 0x00, 0x00


//--------------------- .nv.info._Z13tracoDinamico3MATS_ --------------------------
	.section	.nv.info._Z13tracoDinamico3MATS_,"",@"SHT_CUDA_INFO"
	.sectionflags	@""
	.align	4


	//----- nvinfo : EIATTR_CUDA_API_VERSION
	.align		4
        /*0000*/ 	.byte	0x04, 0x37
        /*0002*/ 	.short	(.L_13 - .L_12)
.L_12:
        /*0004*/ 	.word	0x00000082


	//----- nvinfo : EIATTR_KPARAM_INFO
	.align		4
.L_13:
        /*0008*/ 	.byte	0x04, 0x17
        /*000a*/ 	.short	(.L_15 - .L_14)
.L_14:
        /*000c*/ 	.word	0x00000000
        /*0010*/ 	.short	0x0001
        /*0012*/ 	.short	0x0018
        /*0014*/ 	.byte	0x00, 0xf0, 0x61, 0x00


	//----- nvinfo : EIATTR_KPARAM_INFO
	.align		4
.L_15:
        /*0018*/ 	.byte	0x04, 0x17
        /*001a*/ 	.short	(.L_17 - .L_16)
.L_16:
        /*001c*/ 	.word	0x00000000
        /*0020*/ 	.short	0x0000
        /*0022*/ 	.short	0x0000
        /*0024*/ 	.byte	0x00, 0xf0, 0x61, 0x00


	//----- nvinfo : EIATTR_SPARSE_MMA_MASK
	.align		4
.L_17:
        /*0028*/ 	.byte	0x03, 0x50
        /*002a*/ 	.short	0x0000


	//----- nvinfo : EIATTR_MAXREG_COUNT
	.align		4
        /*002c*/ 	.byte	0x03, 0x1b
        /*002e*/ 	.short	0x00ff


	//----- nvinfo : EIATTR_NUM_BARRIERS
	.align		4
        /*0030*/ 	.byte	0x02, 0x4c
        /*0032*/ 	.byte	0x01
	.zero		1


	//----- nvinfo : EIATTR_MERCURY_ISA_VERSION
	.align		4
        /*0034*/ 	.byte	0x03, 0x5f
        /*0036*/ 	.short	0x0101


	//----- nvinfo : EIATTR_VRC_CTA_INIT_COUNT
	.align		4
        /*0038*/ 	.byte	0x02, 0x4a
	.zero		1
	.zero		1


	//----- nvinfo : EIATTR_EXIT_INSTR_OFFSETS
	.align		4
        /*003c*/ 	.byte	0x04, 0x1c
        /*003e*/ 	.short	(.L_19 - .L_18)


	//   ....[0]....
.L_18:
        /*0040*/ 	.word	0x00000410


	//----- nvinfo : EIATTR_CRS_STACK_SIZE
	.align		4
.L_19:
        /*0044*/ 	.byte	0x04, 0x1e
        /*0046*/ 	.short	(.L_21 - .L_20)
.L_20:
        /*0048*/ 	.word	0x00000000


	//----- nvinfo : EIATTR_CBANK_PARAM_SIZE
	.align		4
.L_21:
        /*004c*/ 	.byte	0x03, 0x19
        /*004e*/ 	.short	0x0030


	//----- nvinfo : EIATTR_PARAM_CBANK
	.align		4
        /*0050*/ 	.byte	0x04, 0x0a
        /*0052*/ 	.short	(.L_23 - .L_22)
	.align		4
.L_22:
        /*0054*/ 	.word	index@(.nv.constant0._Z13tracoDinamico3MATS_)
        /*0058*/ 	.short	0x0380
        /*005a*/ 	.short	0x0030


	//----- nvinfo : EIATTR_SW_WAR
	.align		4
.L_23:
        /*005c*/ 	.byte	0x04, 0x36
        /*005e*/ 	.short	(.L_25 - .L_24)
.L_24:
        /*0060*/ 	.word	0x00000008
.L_25:


//--------------------- .nv.info._Z13tracoParalelo3MATS_ --------------------------
	.section	.nv.info._Z13tracoParalelo3MATS_,"",@"SHT_CUDA_INFO"
	.sectionflags	@""
	.align	4


	//----- nvinfo : EIATTR_CUDA_API_VERSION
	.align		4
        /*0000*/ 	.byte	0x04, 0x37
        /*0002*/ 	.short	(.L_27 - .L_26)
.L_26:
        /*0004*/ 	.word	0x00000082


	//----- nvinfo : EIATTR_KPARAM_INFO
	.align		4
.L_27:
        /*0008*/ 	.byte	0x04, 0x17
        /*000a*/ 	.short	(.L_29 - .L_28)
.L_28:
        /*000c*/ 	.word	0x00000000
        /*0010*/ 	.short	0x0001
        /*0012*/ 	.short	0x0018
        /*0014*/ 	.byte	0x00, 0xf0, 0x61, 0x00


	//----- nvinfo : EIATTR_KPARAM_INFO
	.align		4
.L_29:
        /*0018*/ 	.byte	0x04, 0x17
        /*001a*/ 	.short	(.L_31 - .L_30)
.L_30:
        /*001c*/ 	.word	0x00000000
        /*0020*/ 	.short	0x0000
        /*0022*/ 	.short	0x0000
        /*0024*/ 	.byte	0x00, 0xf0, 0x61, 0x00


	//----- nvinfo : EIATTR_SPARSE_MMA_MASK
	.align		4
.L_31:
        /*0028*/ 	.byte	0x03, 0x50
        /*002a*/ 	.short	0x0000


	//----- nvinfo : EIATTR_MAXREG_COUNT
	.align		4
        /*002c*/ 	.byte	0x03, 0x1b
        /*002e*/ 	.short	0x00ff


	//----- nvinfo : EIATTR_EXTERNS
	.align		4
        /*0030*/ 	.byte	0x04, 0x0f
        /*0032*/ 	.short	(.L_33 - .L_32)


	//   ....[0]....
	.align		4
.L_32:
        /*0034*/ 	.word	index@(malloc)


	//   ....[1]....
	.align		4
        /*0038*/ 	.word	index@(free)


	//----- nvinfo : EIATTR_MERCURY_ISA_VERSION
	.align		4
.L_33:
        /*003c*/ 	.byte	0x03, 0x5f
        /*003e*/ 	.short	0x0101


	//----- nvinfo : EIATTR_VRC_CTA_INIT_COUNT
	.align		4
        /*0040*/ 	.byte	0x02, 0x4a
	.zero		1
	.zero		1


	//----- nvinfo : EIATTR_SYSCALL_OFFSETS
	.align		4
        /*0044*/ 	.byte	0x04, 0x46
        /*0046*/ 	.short	(.L_35 - .L_34)


	//   ....[0]....
.L_34:
        /*0048*/ 	.word	0x00000160


	//   ....[1]....
        /*004c*/ 	.word	0x00001e50


	//----- nvinfo : EIATTR_EXIT_INSTR_OFFSETS
	.align		4
.L_35:
        /*0050*/ 	.byte	0x04, 0x1c
        /*0052*/ 	.short	(.L_37 - .L_36)


	//   ....[0]....
.L_36:
        /*0054*/ 	.word	0x00001e60


	//----- nvinfo : EIATTR_CRS_STACK_SIZE
	.align		4
.L_37:
        /*0058*/ 	.byte	0x04, 0x1e
        /*005a*/ 	.short	(.L_39 - .L_38)
.L_38:
        /*005c*/ 	.word	0x00000000


	//----- nvinfo : EIATTR_CBANK_PARAM_SIZE
	.align		4
.L_39:
        /*0060*/ 	.byte	0x03, 0x19
        /*0062*/ 	.short	0x0030


	//----- nvinfo : EIATTR_PARAM_CBANK
	.align		4
        /*0064*/ 	.byte	0x04, 0x0a
        /*0066*/ 	.short	(.L_41 - .L_40)
	.align		4
.L_40:
        /*0068*/ 	.word	index@(.nv.constant0._Z13tracoParalelo3MATS_)
        /*006c*/ 	.short	0x0380
        /*006e*/ 	.short	0x0030


	//----- nvinfo : EIATTR_SW_WAR
	.align		4
.L_41:
        /*0070*/ 	.byte	0x04, 0x36
        /*0072*/ 	.short	(.L_43 - .L_42)
.L_42:
        /*0074*/ 	.word	0x00000008
.L_43:


//--------------------- .nv.callgraph             --------------------------
	.section	.nv.callgraph,"",@"SHT_CUDA_CALLGRAPH"
	.align	4
	.sectionentsize	8
	.align		4
        /*0000*/ 	.word	0x00000000
	.align		4
        /*0004*/ 	.word	0xffffffff
	.align		4
        /*0008*/ 	.word	index@(_Z13tracoParalelo3MATS_)
	.align		4
        /*000c*/ 	.word	index@(free)
	.align		4
        /*0010*/ 	.word	index@(_Z13tracoParalelo3MATS_)
	.align		4
        /*0014*/ 	.word	index@(malloc)
	.align		4
        /*0018*/ 	.word	0x00000000
	.align		4
        /*001c*/ 	.word	0xfffffffe
	.align		4
        /*0020*/ 	.word	0x00000000
	.align		4
        /*0024*/ 	.word	0xfffffffd
	.align		4
        /*0028*/ 	.word	0x00000000
	.align		4
        /*002c*/ 	.word	0xfffffffc


//--------------------- .nv.constant4             --------------------------
	.section	.nv.constant4,"a",@progbits
	.align	8
	.align		8
.nv.constant4:
        /*0000*/ 	.dword	malloc
	.align		8
        /*0008*/ 	.dword	free


//--------------------- .text._Z13tracoDinamico3MATS_ --------------------------
	.section	.text._Z13tracoDinamico3MATS_,"ax",@progbits
	.align	128
        .global         _Z13tracoDinamico3MATS_
        .type           _Z13tracoDinamico3MATS_,@function
        .size           _Z13tracoDinamico3MATS_,(.L_x_25 - _Z13tracoDinamico3MATS_)
        .other          _Z13tracoDinamico3MATS_,@"STO_CUDA_ENTRY STV_DEFAULT"
_Z13tracoDinamico3MATS_:
.text._Z13tracoDinamico3MATS_:
[----:B------:R-:W-:Y:S01]  /*0000*/  LDC R1, c[0x0][0x37c] ;  /* 0x0000df00ff017b82 */ /* 0x000fe20000000800 */
[----:B------:R-:W0:Y:S07]  /*0010*/  S2R R3, SR_TID.X ;  /* 0x0000000000037919 */ /* 0x000e2e0000002100 */
[----:B------:R-:W0:Y:S01]  /*0020*/  S2UR UR8, SR_CTAID.X ;  /* 0x00000000000879c3 */ /* 0x000e220000002500 */
[----:B------:R-:W1:Y:S01]  /*0030*/  LDCU UR4, c[0x0][0x380] ;  /* 0x00007000ff0477ac */ /* 0x000e620008000800 */
[----:B------:R-:W2:Y:S01]  /*0040*/  S2R R0, SR_CTAID.Y ;  /* 0x0000000000007919 */ /* 0x000ea20000002600 */
[----:B------:R-:W3:Y:S05]  /*0050*/  LDCU.64 UR6, c[0x0][0x358] ;  /* 0x00006b00ff0677ac */ /* 0x000eea0008000a00 */
[----:B------:R-:W0:Y:S08]  /*0060*/  LDC R6, c[0x0][0x38c] ;  /* 0x0000e300ff067b82 */ /* 0x000e300000000800 */
[----:B------:R-:W4:Y:S01]  /*0070*/  LDC.64 R4, c[0x0][0x390] ;  /* 0x0000e400ff047b82 */ /* 0x000f220000000a00 */
[----:B0-----:R-:W-:-:S02]  /*0080*/  IMAD R2, R6, UR8, R3 ;  /* 0x0000000806027c24 */ /* 0x001fc4000f8e0203 */
[----:B--2---:R-:W-:-:S04]  /*0090*/  IMAD R7, R0, R6, R3 ;  /* 0x0000000600077224 */ /* 0x004fc800078e0203 */
[----:B-1----:R-:W-:-:S04]  /*00a0*/  IMAD R7, R2, UR4, R7 ;  /* 0x0000000402077c24 */ /* 0x002fc8000f8e0207 */
[----:B----4-:R-:W-:Y:S01]  /*00b0*/  IMAD.WIDE.U32 R4, R7, 0x10, R4 ;  /* 0x0000001007047825 */ /* 0x010fe200078e0004 */
[----:B------:R-:W-:Y:S06]  /*00c0*/  BAR.SYNC.DEFER_BLOCKING 0x0 ;  /* 0x0000000000007b1d */ /* 0x000fec0000010000 */
[----:B---3--:R-:W2:Y:S02]  /*00d0*/  LDG.E.128 R4, desc[UR6][R4.64] ;  /* 0x0000000604047981 */ /* 0x008ea4000c1e1d00 */
[----:B------:R-:W0:Y:S01]  /*00e0*/  S2UR UR5, SR_CgaCtaId ;  /* 0x00000000000579c3 */ /* 0x000e220000008800 */
[----:B------:R-:W-:Y:S01]  /*00f0*/  UMOV UR4, 0x400 ;  /* 0x0000040000047882 */ /* 0x000fe20000000000 */
[----:B------:R-:W1:Y:S01]  /*0100*/  S2R R2, SR_TID.Y ;  /* 0x0000000000027919 */ /* 0x000e620000002200 */
[----:B0-----:R-:W-:-:S06]  /*0110*/  ULEA UR4, UR5, UR4, 0x18 ;  /* 0x0000000405047291 */ /* 0x001fcc000f8ec0ff */
[----:B------:R-:W-:Y:S02]  /*0120*/  LEA R13, R3, UR4, 0x4 ;  /* 0x00000004030d7c11 */ /* 0x000fe4000f8e20ff */
[----:B-1----:R-:W-:-:S03]  /*0130*/  ISETP.NE.AND P0, PT, R2, RZ, PT ;  /* 0x000000ff0200720c */ /* 0x002fc60003f05270 */
[----:B--2---:R0:W-:Y:S01]  /*0140*/  STS.128 [R13], R4 ;  /* 0x000000040d007388 */ /* 0x0041e20000000c00 */
[----:B------:R-:W-:Y:S09]  /*0150*/  BAR.SYNC.DEFER_BLOCKING 0x0 ;  /* 0x0000000000007b1d */ /* 0x000ff20000010000 */
[----:B------:R-:W-:Y:S05]  /*0160*/  @P0 BRA `(.L_x_0) ;  /* 0x0000000000a00947 */ /* 0x000fea0003800000 */
[----:B------:R-:W-:Y:S05]  /*0170*/  WARPSYNC.ALL ;  /* 0x0000000000007948 */ /* 0x000fea0003800000 */
[----:B------:R-:W1:Y:S01]  /*0180*/  LDCU UR4, c[0x0][0x360] ;  /* 0x00006c00ff0477ac */ /* 0x000e620008000800 */
[----:B------:R-:W-:Y:S01]  /*0190*/  BAR.SYNC.DEFER_BLOCKING 0x0 ;  /* 0x0000000000007b1d */ /* 0x000fe20000010000 */
[----:B-1----:R-:W-:-:S09]  /*01a0*/  UISETP.GE.U32.AND UP0, UPT, UR4, 0x2, UPT ;  /* 0x000000020400788c */ /* 0x002fd2000bf06070 */
[----:B------:R-:W-:Y:S05]  /*01b0*/  BRA.U !UP0, `(.L_x_1) ;  /* 0x0000000108447547 */ /* 0x000fea000b800000 */
[----:B------:R-:W-:Y:S02]  /*01c0*/  MOV R2, UR4 ;  /* 0x0000000400027c02 */ /* 0x000fe40008000f00 */
[----:B------:R-:W-:-:S07]  /*01d0*/  LEA R12, R3, R13, 0x4 ;  /* 0x0000000d030c7211 */ /* 0x000fce00078e20ff */
.L_x_2:
[----:B------:R-:W-:-:S04]  /*01e0*/  SHF.R.U32.HI R14, RZ, 0x1, R2 ;  /* 0x00000001ff0e7819 */ /* 0x000fc80000011602 */
[----:B------:R-:W-:-:S13]  /*01f0*/  ISETP.GE.U32.AND P0, PT, R3, R14, PT ;  /* 0x0000000e0300720c */ /* 0x000fda0003f06070 */
[----:B------:R-:W-:Y:S05]  /*0200*/  @!P0 WARPSYNC.ALL ;  /* 0x0000000000008948 */ /* 0x000fea0003800000 */
[----:B------:R-:W-:Y:S06]  /*0210*/  @!P0 BAR.SYNC.DEFER_BLOCKING 0x0 ;  /* 0x0000000000008b1d */ /* 0x000fec0000010000 */
[----:B0-----:R-:W-:Y:S04]  /*0220*/  @!P0 LDS.128 R4, [R12] ;  /* 0x000000000c048984 */ /* 0x001fe80000000c00 */
[----:B------:R-:W0:Y:S02]  /*0230*/  @!P0 LDS.128 R8, [R12+0x10] ;  /* 0x000010000c088984 */ /* 0x000e240000000c00 */
[----:B0-----:R-:W-:-:S02]  /*0240*/  @!P0 DADD R4, R4, R8 ;  /* 0x0000000004048229 */ /* 0x001fc40000000008 */
[----:B------:R-:W-:-:S07]  /*0250*/  @!P0 DADD R6, R6, R10 ;  /* 0x0000000006068229 */ /* 0x000fce000000000a */
[----:B------:R1:W-:Y:S01]  /*0260*/  @!P0 STS.128 [R13], R4 ;  /* 0x000000040d008388 */ /* 0x0003e20000000c00 */
[----:B------:R-:W-:Y:S06]  /*0270*/  @!P0 BAR.SYNC.DEFER_BLOCKING 0x0 ;  /* 0x0000000000008b1d */ /* 0x000fec0000010000 */
[----:B------:R-:W-:Y:S05]  /*0280*/  WARPSYNC.ALL ;  /* 0x0000000000007948 */ /* 0x000fea0003800000 */
[----:B------:R-:W-:Y:S01]  /*0290*/  BAR.SYNC.DEFER_BLOCKING 0x0 ;  /* 0x0000000000007b1d */ /* 0x000fe20000010000 */
[----:B------:R-:W-:-:S02]  /*02a0*/  ISETP.GT.U32.AND P0, PT, R2, 0x3, PT ;  /* 0x000000030200780c */ /* 0x000fc40003f04070 */
[----:B------:R-:W-:-:S11]  /*02b0*/  MOV R2, R14 ;  /* 0x0000000e00027202 */ /* 0x000fd60000000f00 */
[----:B-1----:R-:W-:Y:S05]  /*02c0*/  @P0 BRA `(.L_x_2) ;  /* 0xfffffffc00c40947 */ /* 0x002fea000383ffff */
.L_x_1:
[----:B------:R-:W-:Y:S01]  /*02d0*/  BAR.SYNC.DEFER_BLOCKING 0x0 ;  /* 0x0000000000007b1d */ /* 0x000fe20000010000 */
[----:B------:R-:W-:-:S05]  /*02e0*/  ISETP.NE.AND P0, PT, R3, RZ, PT ;  /* 0x000000ff0300720c */ /* 0x000fca0003f05270 */
[----:B------:R-:W-:Y:S08]  /*02f0*/  WARPSYNC.ALL ;  /* 0x0000000000007948 */ /* 0x000ff00003800000 */
[----:B------:R-:W-:Y:S05]  /*0300*/  @P0 BRA `(.L_x_3) ;  /* 0x0000000000300947 */ /* 0x000fea0003800000 */
[----:B------:R-:W-:Y:S05]  /*0310*/  WARPSYNC.ALL ;  /* 0x0000000000007948 */ /* 0x000fea0003800000 */
[----:B------:R-:W1:Y:S08]  /*0320*/  S2UR UR5, SR_CgaCtaId ;  /* 0x00000000000579c3 */ /* 0x000e700000008800 */
[----:B------:R-:W-:Y:S06]  /*0330*/  BAR.SYNC.DEFER_BLOCKING 0x0 ;  /* 0x0000000000007b1d */ /* 0x000fec0000010000 */
[----:B------:R-:W-:-:S02]  /*0340*/  UMOV UR4, 0x400 ;  /* 0x0000040000047882 */ /* 0x000fc40000000000 */
[----:B------:R-:W2:Y:S08]  /*0350*/  LDC R9, c[0x0][0x388] ;  /* 0x0000e200ff097b82 */ /* 0x000eb00000000800 */
[----:B------:R-:W3:Y:S01]  /*0360*/  LDC.64 R2, c[0x0][0x3a8] ;  /* 0x0000ea00ff027b82 */ /* 0x000ee20000000a00 */
[----:B-1----:R-:W-:Y:S01]  /*0370*/  ULEA UR4, UR5, UR4, 0x18 ;  /* 0x0000000405047291 */ /* 0x002fe2000f8ec0ff */
[----:B--2---:R-:W-:-:S08]  /*0380*/  IMAD R9, R9, UR8, R0 ;  /* 0x0000000809097c24 */ /* 0x004fd0000f8e0200 */
[----:B0-----:R-:W0:Y:S01]  /*0390*/  LDS.128 R4, [UR4] ;  /* 0x00000004ff047984 */ /* 0x001e220008000c00 */
[----:B---3--:R-:W-:-:S05]  /*03a0*/  IMAD.WIDE.U32 R2, R9, 0x10, R2 ;  /* 0x0000001009027825 */ /* 0x008fca00078e0002 */
[----:B0-----:R1:W-:Y:S01]  /*03b0*/  STG.E.128 desc[UR6][R2.64], R4 ;  /* 0x0000000402007986 */ /* 0x0013e2000c101d06 */
[----:B------:R-:W-:Y:S06]  /*03c0*/  BAR.SYNC.DEFER_BLOCKING 0x0 ;  /* 0x0000000000007b1d */ /* 0x000fec0000010000 */
.L_x_3:
[----:B------:R-:W-:Y:S05]  /*03d0*/  WARPSYNC.ALL ;  /* 0x0000000000007948 */ /* 0x000fea0003800000 */
[----:B------:R-:W-:Y:S06]  /*03e0*/  BAR.SYNC.DEFER_BLOCKING 0x0 ;  /* 0x0000000000007b1d */ /* 0x000fec0000010000 */
.L_x_0:
[----:B------:R-:W-:Y:S05]  /*03f0*/  WARPSYNC.ALL ;  /* 0x0000000000007948 */ /* 0x000fea0003800000 */
[----:B------:R-:W-:Y:S06]  /*0400*/  BAR.SYNC.DEFER_BLOCKING 0x0 ;  /* 0x0000000000007b1d */ /* 0x000fec0000010000 */
[----:B------:R-:W-:Y:S05]  /*0410*/  EXIT ;  /* 0x000000000000794d */ /* 0x000fea0003800000 */
.L_x_4:
[----:B------:R-:W-:-:S00]  /*0420*/  BRA `(.L_x_4) ;  /* 0xfffffffc00fc7947 */ /* 0x000fc0000383ffff */
[----:B------:R-:W-:-:S00]  /*0430*/  NOP ;  /* 0x0000000000007918 */ /* 0x000fc00000000000 */
        /* <DEDUP_REMOVED lines=12> */
.L_x_25:


//--------------------- .text._Z13tracoParalelo3MATS_ --------------------------
	.section	.text._Z13tracoParalelo3MATS_,"ax",@progbits
	.align	128
        .global         _Z13tracoParalelo3MATS_
        .type           _Z13tracoParalelo3MATS_,@function
        .size           _Z13tracoParalelo3MATS_,(.L_x_26 - _Z13tracoParalelo3MATS_)
        .other          _Z13tracoParalelo3MATS_,@"STO_CUDA_ENTRY STV_DEFAULT"
_Z13tracoParalelo3MATS_:
.text._Z13tracoParalelo3MATS_:
[----:B------:R-:W0:Y:S01]  /*0000*/  LDC R1, c[0x0][0x37c] ;  /* 0x0000df00ff017b82 */ /* 0x000e220000000800 */
[----:B------:R-:W1:Y:S07]  /*0010*/  S2R R3, SR_TID.X ;  /* 0x0000000000037919 */ /* 0x000e6e0000002100 */
[----:B------:R-:W1:Y:S01]  /*0020*/  S2UR UR6, SR_CTAID.X ;  /* 0x00000000000679c3 */ /* 0x000e620000002500 */
[----:B------:R-:W2:Y:S01]  /*0030*/  LDCU UR4, c[0x0][0x38c] ;  /* 0x00007180ff0477ac */ /* 0x000ea20008000800 */
[----:B------:R-:W-:Y:S01]  /*0040*/  MOV R6, 0x0 ;  /* 0x0000000000067802 */ /* 0x000fe20000000f00 */
[----:B------:R-:W3:Y:S01]  /*0050*/  S2R R0, SR_TID.Y ;  /* 0x0000000000007919 */ /* 0x000ee20000002200 */
[----:B------:R-:W4:Y:S04]  /*0060*/  LDCU UR8, c[0x0][0x38c] ;  /* 0x00007180ff0877ac */ /* 0x000f280008000800 */
[----:B------:R-:W1:Y:S01]  /*0070*/  LDC R16, c[0x0][0x360] ;  /* 0x0000d800ff107b82 */ /* 0x000e620000000800 */
[----:B------:R-:W0:Y:S07]  /*0080*/  LDCU.64 UR36, c[0x0][0x390] ;  /* 0x00007200ff2477ac */ /* 0x000e2e0008000a00 */
[----:B------:R-:W3:Y:S01]  /*0090*/  S2UR UR7, SR_CTAID.Y ;  /* 0x00000000000779c3 */ /* 0x000ee20000002600 */
[----:B--2---:R-:W-:-:S07]  /*00a0*/  UIMAD.WIDE UR4, UR4, 0x10, URZ ;  /* 0x00000010040478a5 */ /* 0x004fce000f8e02ff */
[----:B------:R-:W3:Y:S01]  /*00b0*/  LDC R17, c[0x0][0x364] ;  /* 0x0000d900ff117b82 */ /* 0x000ee20000000800 */
[----:B------:R-:W-:Y:S02]  /*00c0*/  IMAD.U32 R5, RZ, RZ, UR5 ;  /* 0x00000005ff057e24 */ /* 0x000fe4000f8e00ff */
[----:B------:R-:W-:Y:S02]  /*00d0*/  IMAD.U32 R2, RZ, RZ, UR4 ;  /* 0x00000004ff027e24 */ /* 0x000fe4000f8e00ff */
[----:B------:R-:W-:Y:S02]  /*00e0*/  IMAD.U32 R4, RZ, RZ, UR4 ;  /* 0x00000004ff047e24 */ /* 0x000fe4000f8e00ff */
[----:B----4-:R-:W-:Y:S01]  /*00f0*/  IMAD.U32 R2, RZ, RZ, UR8 ;  /* 0x00000008ff027e24 */ /* 0x010fe2000f8e00ff */
[----:B------:R-:W2:Y:S01]  /*0100*/  LDC.64 R6, c[0x4][R6] ;  /* 0x0100000006067b82 */ /* 0x000ea20000000a00 */
[----:B-1----:R-:W-:Y:S02]  /*0110*/  IMAD R16, R16, UR6, R3 ;  /* 0x0000000610107c24 */ /* 0x002fe4000f8e0203 */
[----:B------:R-:W-:-:S04]  /*0120*/  IMAD.U32 R3, RZ, RZ, UR5 ;  /* 0x00000005ff037e24 */ /* 0x000fc8000f8e00ff */
[----:B------:R-:W-:Y:S02]  /*0130*/  IMAD.MOV.U32 R5, RZ, RZ, R3 ;  /* 0x000000ffff057224 */ /* 0x000fe400078e0003 */
[----:B0--3--:R-:W-:-:S07]  /*0140*/  IMAD R17, R17, UR7, R0 ;  /* 0x0000000711117c24 */ /* 0x009fce000f8e0200 */
[----:B------:R-:W-:-:S07]  /*0150*/  LEPC R20, `(.L_x_5) ;  /* 0x000000001014794e */ /* 0x000fce0000000000 */
[----:B--2---:R-:W-:Y:S05]  /*0160*/  CALL.ABS.NOINC R6 ;  /* 0x0000000006007343 */ /* 0x004fea0003c00000 */
.L_x_5:
[----:B------:R-:W0:Y:S01]  /*0170*/  LDC R0, c[0x0][0x38c] ;  /* 0x0000e300ff007b82 */ /* 0x000e220000000800 */
[----:B------:R-:W-:Y:S02]  /*0180*/  IMAD.MOV.U32 R20, RZ, RZ, R4 ;  /* 0x000000ffff147224 */ /* 0x000fe400078e0004 */
[----:B------:R-:W-:-:S05]  /*0190*/  IMAD.MOV.U32 R21, RZ, RZ, R5 ;  /* 0x000000ffff157224 */ /* 0x000fca00078e0005 */
[----:B------:R-:W1:Y:S01]  /*01a0*/  LDC.64 R18, c[0x0][0x358] ;  /* 0x0000d600ff127b82 */ /* 0x000e620000000a00 */
[----:B0-----:R-:W-:-:S13]  /*01b0*/  ISETP.GE.AND P0, PT, R0, 0x1, PT ;  /* 0x000000010000780c */ /* 0x001fda0003f06270 */
[----:B-1----:R-:W-:Y:S05]  /*01c0*/  @!P0 BRA `(.L_x_6) ;  /* 0x0000000800a48947 */ /* 0x002fea0003800000 */
[C---:B------:R-:W-:Y:S01]  /*01d0*/  ISETP.GE.U32.AND P1, PT, R0.reuse, 0x8, PT ;  /* 0x000000080000780c */ /* 0x040fe20003f26070 */
[----:B------:R-:W-:Y:S01]  /*01e0*/  IMAD.MOV.U32 R3, RZ, RZ, RZ ;  /* 0x000000ffff037224 */ /* 0x000fe200078e00ff */
[----:B------:R-:W-:-:S04]  /*01f0*/  LOP3.LUT R10, R0, 0x7, RZ, 0xc0, !PT ;  /* 0x00000007000a7812 */ /* 0x000fc800078ec0ff */
[----:B------:R-:W-:-:S07]  /*0200*/  ISETP.NE.AND P0, PT, R10, RZ, PT ;  /* 0x000000ff0a00720c */ /* 0x000fce0003f05270 */
[----:B------:R-:W-:Y:S06]  /*0210*/  @!P1 BRA `(.L_x_7) ;  /* 0x0000000400309947 */ /* 0x000fec0003800000 */
[----:B------:R-:W0:Y:S01]  /*0220*/  LDC R8, c[0x0][0x380] ;  /* 0x0000e000ff087b82 */ /* 0x000e220000000800 */
[----:B------:R-:W-:Y:S01]  /*0230*/  BSSY.RECONVERGENT B0, `(.L_x_7) ;  /* 0x000004a000007945 */ /* 0x000fe20003800200 */
[----:B------:R-:W-:Y:S01]  /*0240*/  LOP3.LUT R3, R0, 0x7ffffff8, RZ, 0xc0, !PT ;  /* 0x7ffffff800037812 */ /* 0x000fe200078ec0ff */
[----:B------:R-:W-:-:S05]  /*0250*/  IMAD.MOV.U32 R9, RZ, RZ, RZ ;  /* 0x000000ffff097224 */ /* 0x000fca00078e00ff */
[----:B------:R-:W1:Y:S02]  /*0260*/  LDC.64 R14, c[0x0][0x390] ;  /* 0x0000e400ff0e7b82 */ /* 0x000e640000000a00 */
.L_x_8:
[-CC-:B------:R-:W-:Y:S01]  /*0270*/  IMAD R13, R16, R0.reuse, R9.reuse ;  /* 0x00000000100d7224 */ /* 0x180fe200078e0209 */
[----:B------:R-:W-:Y:S01]  /*0280*/  R2UR UR4, R18 ;  /* 0x00000000120472ca */ /* 0x000fe200000e0000 */
[----:B------:R-:W-:Y:S01]  /*0290*/  IMAD R12, R17, R0, R9 ;  /* 0x00000000110c7224 */ /* 0x000fe200078e0209 */
[----:B------:R-:W-:-:S03]  /*02a0*/  R2UR UR5, R19 ;  /* 0x00000000130572ca */ /* 0x000fc600000e0000 */
[----:B0-2---:R-:W-:-:S04]  /*02b0*/  IMAD R5, R13, R8, R12 ;  /* 0x000000080d057224 */ /* 0x005fc800078e020c */
[----:B-1----:R-:W-:-:S06]  /*02c0*/  IMAD.WIDE R4, R5, 0x10, R14 ;  /* 0x0000001005047825 */ /* 0x002fcc00078e020e */
[----:B------:R-:W2:Y:S01]  /*02d0*/  LDG.E.128 R4, desc[UR4][R4.64] ;  /* 0x0000000404047981 */ /* 0x000ea2000c1e1d00 */
[----:B------:R-:W-:Y:S01]  /*02e0*/  IMAD R22, R13, R8, R8 ;  /* 0x000000080d167224 */ /* 0x000fe200078e0208 */
[----:B------:R-:W-:Y:S02]  /*02f0*/  SHF.R.S32.HI R11, RZ, 0x1f, R12 ;  /* 0x0000001fff0b7819 */ /* 0x000fe4000001140c */
[----:B------:R-:W-:Y:S02]  /*0300*/  R2UR UR6, R18 ;  /* 0x00000000120672ca */ /* 0x000fe400000e0000 */
[----:B------:R-:W-:Y:S02]  /*0310*/  IADD3 R23, P1, PT, R12, R22, RZ ;  /* 0x000000160c177210 */ /* 0x000fe40007f3e0ff */
[----:B------:R-:W-:Y:S02]  /*0320*/  R2UR UR7, R19 ;  /* 0x00000000130772ca */ /* 0x000fe400000e0000 */
[----:B------:R-:W-:-:S02]  /*0330*/  LEA.HI.X.SX32 R22, R22, R11, 0x1, P1 ;  /* 0x0000000b16167211 */ /* 0x000fc400008f0eff */
[----:B------:R-:W-:-:S04]  /*0340*/  LEA R24, P1, R23, UR36, 0x4 ;  /* 0x0000002417187c11 */ /* 0x000fc8000f8220ff */
[----:B------:R-:W-:Y:S01]  /*0350*/  LEA.HI.X R25, R23, UR37, R22, 0x4, P1 ;  /* 0x0000002517197c11 */ /* 0x000fe200088f2416 */
[----:B------:R-:W-:-:S04]  /*0360*/  IMAD.WIDE.U32 R22, R9, 0x10, R20 ;  /* 0x0000001009167825 */ /* 0x000fc800078e0014 */
[----:B------:R-:W-:Y:S01]  /*0370*/  VIADD R27, R13, 0x2 ;  /* 0x000000020d1b7836 */ /* 0x000fe20000000000 */
[----:B--2---:R0:W-:Y:S04]  /*0380*/  ST.E.128 desc[UR4][R22.64], R4 ;  /* 0x0000000416007985 */ /* 0x0041e8000c101d04 */
[----:B0-----:R0:W2:Y:S01]  /*0390*/  LDG.E.128 R4, desc[UR6][R24.64+0x10] ;  /* 0x0000100618047981 */ /* 0x0010a2000c1e1d00 */
[----:B------:R-:W-:-:S05]  /*03a0*/  IMAD R27, R27, R8, RZ ;  /* 0x000000081b1b7224 */ /* 0x000fca00078e02ff */
[----:B------:R-:W-:-:S04]  /*03b0*/  IADD3 R26, P1, PT, R12, R27, RZ ;  /* 0x0000001b0c1a7210 */ /* 0x000fc80007f3e0ff */
[----:B------:R-:W-:Y:S02]  /*03c0*/  LEA.HI.X.SX32 R27, R27, R11, 0x1, P1 ;  /* 0x0000000b1b1b7211 */ /* 0x000fe400008f0eff */
[----:B0-----:R-:W-:-:S04]  /*03d0*/  LEA R24, P1, R26, UR36, 0x4 ;  /* 0x000000241a187c11 */ /* 0x001fc8000f8220ff */
[----:B------:R-:W-:Y:S01]  /*03e0*/  LEA.HI.X R25, R26, UR37, R27, 0x4, P1 ;  /* 0x000000251a197c11 */ /* 0x000fe200088f241b */
        /* <DEDUP_REMOVED lines=34> */
[----:B0-----:R-:W2:Y:S01]  /*0610*/  LDG.E.128 R4, desc[UR6][R24.64+0x60] ;  /* 0x0000600618047981 */ /* 0x001ea2000c1e1d00 */
[----:B------:R-:W-:-:S05]  /*0620*/  IMAD R13, R13, R8, RZ ;  /* 0x000000080d0d7224 */ /* 0x000fca00078e02ff */
[----:B------:R-:W-:-:S04]  /*0630*/  IADD3 R26, P1, PT, R12, R13, RZ ;  /* 0x0000000d0c1a7210 */ /* 0x000fc80007f3e0ff */
[----:B------:R-:W-:Y:S02]  /*0640*/  LEA.HI.X.SX32 R11, R13, R11, 0x1, P1 ;  /* 0x0000000b0d0b7211 */ /* 0x000fe400008f0eff */
[----:B------:R-:W-:-:S04]  /*0650*/  LEA R12, P1, R26, UR36, 0x4 ;  /* 0x000000241a0c7c11 */ /* 0x000fc8000f8220ff */
[----:B------:R-:W-:Y:S01]  /*0660*/  LEA.HI.X R13, R26, UR37, R11, 0x4, P1 ;  /* 0x000000251a0d7c11 */ /* 0x000fe200088f240b */
[----:B--2---:R0:W-:Y:S04]  /*0670*/  ST.E.128 desc[UR4][R22.64+0x60], R4 ;  /* 0x0000600416007985 */ /* 0x0041e8000c101d04 */
[----:B0-----:R-:W2:Y:S01]  /*0680*/  LDG.E.128 R4, desc[UR6][R12.64+0x70] ;  /* 0x000070060c047981 */ /* 0x001ea2000c1e1d00 */
[----:B------:R-:W-:-:S05]  /*0690*/  VIADD R9, R9, 0x8 ;  /* 0x0000000809097836 */ /* 0x000fca0000000000 */
[----:B------:R-:W-:Y:S01]  /*06a0*/  ISETP.NE.AND P1, PT, R9, R3, PT ;  /* 0x000000030900720c */ /* 0x000fe20003f25270 */
[----:B--2---:R2:W-:-:S12]  /*06b0*/  ST.E.128 desc[UR4][R22.64+0x70], R4 ;  /* 0x0000700416007985 */ /* 0x0045d8000c101d04 */
[----:B------:R-:W-:Y:S05]  /*06c0*/  @P1 BRA `(.L_x_8) ;  /* 0xfffffff800e81947 */ /* 0x000fea000383ffff */
[----:B------:R-:W-:Y:S05]  /*06d0*/  BSYNC.RECONVERGENT B0 ;  /* 0x0000000000007941 */ /* 0x000fea0003800200 */
.L_x_7:
[----:B------:R-:W-:Y:S05]  /*06e0*/  @!P0 BRA `(.L_x_6) ;  /* 0x00000004005c8947 */ /* 0x000fea0003800000 */
[----:B------:R-:W-:Y:S02]  /*06f0*/  ISETP.GE.U32.AND P1, PT, R10, 0x4, PT ;  /* 0x000000040a00780c */ /* 0x000fe40003f26070 */
[----:B------:R-:W-:-:S04]  /*0700*/  LOP3.LUT R11, R0, 0x3, RZ, 0xc0, !PT ;  /* 0x00000003000b7812 */ /* 0x000fc800078ec0ff */
[----:B------:R-:W-:-:S07]  /*0710*/  ISETP.NE.AND P0, PT, R11, RZ, PT ;  /* 0x000000ff0b00720c */ /* 0x000fce0003f05270 */
[----:B------:R-:W-:Y:S06]  /*0720*/  @!P1 BRA `(.L_x_9) ;  /* 0x0000000000ac9947 */ /* 0x000fec0003800000 */
[----:B------:R-:W0:Y:S01]  /*0730*/  LDC R13, c[0x0][0x380] ;  /* 0x0000e000ff0d7b82 */ /* 0x000e220000000800 */
[-CC-:B------:R-:W-:Y:S01]  /*0740*/  IMAD R12, R16, R0.reuse, R3.reuse ;  /* 0x00000000100c7224 */ /* 0x180fe200078e0203 */
[----:B------:R-:W-:Y:S01]  /*0750*/  R2UR UR4, R18 ;  /* 0x00000000120472ca */ /* 0x000fe200000e0000 */
[----:B------:R-:W-:Y:S01]  /*0760*/  IMAD R14, R17, R0, R3 ;  /* 0x00000000110e7224 */ /* 0x000fe200078e0203 */
[----:B------:R-:W-:-:S04]  /*0770*/  R2UR UR5, R19 ;  /* 0x00000000130572ca */ /* 0x000fc800000e0000 */
[----:B--2---:R-:W1:Y:S01]  /*0780*/  LDC.64 R4, c[0x0][0x390] ;  /* 0x0000e400ff047b82 */ /* 0x004e620000000a00 */
[----:B0-----:R-:W-:-:S04]  /*0790*/  IMAD R7, R12, R13, R14 ;  /* 0x0000000d0c077224 */ /* 0x001fc800078e020e */
[----:B-1----:R-:W-:-:S06]  /*07a0*/  IMAD.WIDE R4, R7, 0x10, R4 ;  /* 0x0000001007047825 */ /* 0x002fcc00078e0204 */
[----:B------:R-:W2:Y:S01]  /*07b0*/  LDG.E.128 R4, desc[UR4][R4.64] ;  /* 0x0000000404047981 */ /* 0x000ea2000c1e1d00 */
[----:B------:R-:W0:Y:S01]  /*07c0*/  LDCU.64 UR4, c[0x0][0x390] ;  /* 0x00007200ff0477ac */ /* 0x000e220008000a00 */
[----:B------:R-:W-:Y:S01]  /*07d0*/  IMAD R9, R12, R13, R13 ;  /* 0x0000000d0c097224 */ /* 0x000fe200078e020d */
[----:B------:R-:W-:Y:S02]  /*07e0*/  R2UR UR6, R18 ;  /* 0x00000000120672ca */ /* 0x000fe400000e0000 */
[----:B------:R-:W-:Y:S02]  /*07f0*/  R2UR UR7, R19 ;  /* 0x00000000130772ca */ /* 0x000fe400000e0000 */
[----:B------:R-:W-:Y:S02]  /*0800*/  SHF.R.S32.HI R10, RZ, 0x1f, R14 ;  /* 0x0000001fff0a7819 */ /* 0x000fe4000001140e */
[----:B------:R-:W-:Y:S02]  /*0810*/  IADD3 R15, P1, PT, R14, R9, RZ ;  /* 0x000000090e0f7210 */ /* 0x000fe40007f3e0ff */
[----:B------:R-:W-:-:S02]  /*0820*/  R2UR UR8, R18 ;  /* 0x00000000120872ca */ /* 0x000fc400000e0000 */
[----:B------:R-:W-:Y:S02]  /*0830*/  R2UR UR9, R19 ;  /* 0x00000000130972ca */ /* 0x000fe400000e0000 */
[----:B------:R-:W-:Y:S01]  /*0840*/  LEA.HI.X.SX32 R24, R9, R10, 0x1, P1 ;  /* 0x0000000a09187211 */ /* 0x000fe200008f0eff */
[----:B------:R-:W-:Y:S01]  /*0850*/  IMAD.WIDE.U32 R8, R3, 0x10, R20 ;  /* 0x0000001003087825 */ /* 0x000fe200078e0014 */
[----:B0-----:R-:W-:-:S04]  /*0860*/  LEA R22, P1, R15, UR4, 0x4 ;  /* 0x000000040f167c11 */ /* 0x001fc8000f8220ff */
[----:B------:R-:W-:Y:S01]  /*0870*/  LEA.HI.X R23, R15, UR5, R24, 0x4, P1 ;  /* 0x000000050f177c11 */ /* 0x000fe200088f2418 */
[----:B--2---:R0:W-:Y:S04]  /*0880*/  ST.E.128 desc[UR6][R8.64], R4 ;  /* 0x0000000408007985 */ /* 0x0041e8000c101d06 */
[----:B0-----:R0:W2:Y:S01]  /*0890*/  LDG.E.128 R4, desc[UR8][R22.64+0x10] ;  /* 0x0000100816047981 */ /* 0x0010a2000c1e1d00 */
[----:B------:R-:W-:-:S04]  /*08a0*/  VIADD R24, R12, 0x2 ;  /* 0x000000020c187836 */ /* 0x000fc80000000000 */
        /* <DEDUP_REMOVED lines=15> */
[----:B------:R-:W-:Y:S01]  /*09a0*/  R2UR UR4, R18 ;  /* 0x00000000120472ca */ /* 0x000fe200000e0000 */
[----:B------:R-:W-:Y:S01]  /*09b0*/  VIADD R3, R3, 0x4 ;  /* 0x0000000403037836 */ /* 0x000fe20000000000 */
[----:B------:R-:W-:-:S13]  /*09c0*/  R2UR UR5, R19 ;  /* 0x00000000130572ca */ /* 0x000fda00000e0000 */
[----:B--2---:R0:W-:Y:S02]  /*09d0*/  ST.E.128 desc[UR4][R8.64+0x30], R4 ;  /* 0x0000300408007985 */ /* 0x0041e4000c101d04 */
.L_x_9:
[----:B------:R-:W-:Y:S05]  /*09e0*/  @!P0 BRA `(.L_x_6) ;  /* 0x00000000009c8947 */ /* 0x000fea0003800000 */
[----:B------:R-:W-:-:S13]  /*09f0*/  ISETP.NE.AND P0, PT, R11, 0x1, PT ;  /* 0x000000010b00780c */ /* 0x000fda0003f05270 */
[----:B------:R-:W1:Y:S01]  /*0a00*/  @P0 LDC R13, c[0x0][0x380] ;  /* 0x0000e000ff0d0b82 */ /* 0x000e620000000800 */
[-CC-:B0-----:R-:W-:Y:S01]  /*0a10*/  @P0 IMAD R8, R16, R0.reuse, R3.reuse ;  /* 0x0000000010080224 */ /* 0x181fe200078e0203 */
[----:B------:R-:W-:Y:S01]  /*0a20*/  @P0 R2UR UR4, R18 ;  /* 0x00000000120402ca */ /* 0x000fe200000e0000 */
[----:B------:R-:W-:Y:S01]  /*0a30*/  @P0 IMAD R9, R17, R0, R3 ;  /* 0x0000000011090224 */ /* 0x000fe200078e0203 */
[----:B------:R-:W-:-:S04]  /*0a40*/  @P0 R2UR UR5, R19 ;  /* 0x00000000130502ca */ /* 0x000fc800000e0000 */
[----:B--2---:R-:W0:Y:S08]  /*0a50*/  @P0 LDC.64 R4, c[0x0][0x390] ;  /* 0x0000e400ff040b82 */ /* 0x004e300000000a00 */
[----:B------:R-:W2:Y:S01]  /*0a60*/  @P0 LDC.64 R10, c[0x0][0x390] ;  /* 0x0000e400ff0a0b82 */ /* 0x000ea20000000a00 */
[----:B-1----:R-:W-:-:S04]  /*0a70*/  @P0 IMAD R7, R8, R13, R9 ;  /* 0x0000000d08070224 */ /* 0x002fc800078e0209 */
[----:B0-----:R-:W-:-:S06]  /*0a80*/  @P0 IMAD.WIDE R4, R7, 0x10, R4 ;  /* 0x0000001007040825 */ /* 0x001fcc00078e0204 */
[----:B------:R-:W3:Y:S01]  /*0a90*/  @P0 LDG.E.128 R4, desc[UR4][R4.64] ;  /* 0x0000000404040981 */ /* 0x000ee2000c1e1d00 */
[----:B------:R-:W-:Y:S01]  /*0aa0*/  @P0 IMAD R8, R8, R13, R13 ;  /* 0x0000000d08080224 */ /* 0x000fe200078e020d */
[----:B------:R-:W-:Y:S02]  /*0ab0*/  @P0 SHF.R.S32.HI R13, RZ, 0x1f, R9 ;  /* 0x0000001fff0d0819 */ /* 0x000fe40000011409 */
[----:B------:R-:W-:Y:S02]  /*0ac0*/  @P0 R2UR UR6, R18 ;  /* 0x00000000120602ca */ /* 0x000fe400000e0000 */
[----:B------:R-:W-:Y:S02]  /*0ad0*/  @P0 IADD3 R14, P1, PT, R9, R8, RZ ;  /* 0x00000008090e0210 */ /* 0x000fe40007f3e0ff */
[----:B------:R-:W-:Y:S02]  /*0ae0*/  @P0 R2UR UR7, R19 ;  /* 0x00000000130702ca */ /* 0x000fe400000e0000 */
[----:B------:R-:W-:Y:S01]  /*0af0*/  @P0 LEA.HI.X.SX32 R13, R8, R13, 0x1, P1 ;  /* 0x0000000d080d0211 */ /* 0x000fe200008f0eff */
[----:B------:R-:W-:Y:S01]  /*0b00*/  @P0 IMAD.WIDE.U32 R8, R3, 0x10, R20 ;  /* 0x0000001003080825 */ /* 0x000fe200078e0014 */
[----:B--2---:R-:W-:-:S04]  /*0b10*/  @P0 LEA R12, P1, R14, R10, 0x4 ;  /* 0x0000000a0e0c0211 */ /* 0x004fc800078220ff */
[----:B------:R-:W-:Y:S02]  /*0b20*/  @P0 LEA.HI.X R13, R14, R11, R13, 0x4, P1 ;  /* 0x0000000b0e0d0211 */ /* 0x000fe400008f240d */
[----:B------:R-:W-:-:S04]  /*0b30*/  LOP3.LUT R10, R0, 0x1, RZ, 0xc0, !PT ;  /* 0x00000001000a7812 */ /* 0x000fc800078ec0ff */
[----:B------:R-:W-:-:S13]  /*0b40*/  ISETP.NE.U32.AND P1, PT, R10, 0x1, PT ;  /* 0x000000010a00780c */ /* 0x000fda0003f25070 */
[----:B------:R-:W0:Y:S08]  /*0b50*/  @!P1 LDC R22, c[0x0][0x380] ;  /* 0x0000e000ff169b82 */ /* 0x000e300000000800 */
[----:B------:R-:W1:Y:S01]  /*0b60*/  @!P1 LDC.64 R10, c[0x0][0x390] ;  /* 0x0000e400ff0a9b82 */ /* 0x000e620000000a00 */
[----:B---3--:R2:W-:Y:S04]  /*0b70*/  @P0 ST.E.128 desc[UR4][R8.64], R4 ;  /* 0x0000000408000985 */ /* 0x0085e8000c101d04 */
[----:B--2---:R1:W2:Y:S01]  /*0b80*/  @P0 LDG.E.128 R4, desc[UR6][R12.64+0x10] ;  /* 0x000010060c040981 */ /* 0x0042a2000c1e1d00 */
[----:B------:R-:W-:Y:S01]  /*0b90*/  @P0 VIADD R3, R3, 0x2 ;  /* 0x0000000203030836 */ /* 0x000fe20000000000 */
[----:B------:R-:W-:-:S02]  /*0ba0*/  @!P1 R2UR UR6, R18 ;  /* 0x00000000120692ca */ /* 0x000fc400000e0000 */
[----:B------:R-:W-:Y:S01]  /*0bb0*/  @!P1 R2UR UR7, R19 ;  /* 0x00000000130792ca */ /* 0x000fe200000e0000 */
[-CC-:B------:R-:W-:Y:S02]  /*0bc0*/  @!P1 IMAD R14, R16, R0.reuse, R3.reuse ;  /* 0x00000000100e9224 */ /* 0x180fe400078e0203 */
[----:B------:R-:W-:-:S04]  /*0bd0*/  @!P1 IMAD R15, R17, R0, R3 ;  /* 0x00000000110f9224 */ /* 0x000fc800078e0203 */
[----:B0-----:R-:W-:-:S04]  /*0be0*/  @!P1 IMAD R15, R14, R22, R15 ;  /* 0x000000160e0f9224 */ /* 0x001fc800078e020f */
[----:B-1----:R-:W-:Y:S01]  /*0bf0*/  @!P1 IMAD.WIDE R12, R15, 0x10, R10 ;  /* 0x000000100f0c9825 */ /* 0x002fe200078e020a */
[----:B--2---:R0:W-:Y:S04]  /*0c00*/  @P0 ST.E.128 desc[UR4][R8.64+0x10], R4 ;  /* 0x0000100408000985 */ /* 0x0041e8000c101d04 */
[----:B0-----:R-:W2:Y:S01]  /*0c10*/  @!P1 LDG.E.128 R4, desc[UR6][R12.64] ;  /* 0x000000060c049981 */ /* 0x001ea2000c1e1d00 */
[----:B------:R-:W-:Y:S01]  /*0c20*/  @!P1 R2UR UR4, R18 ;  /* 0x00000000120492ca */ /* 0x000fe200000e0000 */
[----:B------:R-:W-:Y:S01]  /*0c30*/  @!P1 IMAD.WIDE.U32 R10, R3, 0x10, R20 ;  /* 0x00000010030a9825 */ /* 0x000fe200078e0014 */
[----:B------:R-:W-:-:S13]  /*0c40*/  @!P1 R2UR UR5, R19 ;  /* 0x00000000130592ca */ /* 0x000fda00000e0000 */
[----:B--2---:R1:W-:Y:S02]  /*0c50*/  @!P1 ST.E.128 desc[UR4][R10.64], R4 ;  /* 0x000000040a009985 */ /* 0x0043e4000c101d04 */
.L_x_6:
[----:B------:R-:W-:-:S13]  /*0c60*/  ISETP.GE.AND P0, PT, R0, 0x2, PT ;  /* 0x000000020000780c */ /* 0x000fda0003f06270 */
[----:B------:R-:W-:Y:S05]  /*0c70*/  @!P0 BRA `(.L_x_10) ;  /* 0x0000001000608947 */ /* 0x000fea0003800000 */
[----:B--2---:R-:W2:Y:S01]  /*0c80*/  LDC.64 R22, c[0x0][0x3a8] ;  /* 0x0000ea00ff167b82 */ /* 0x004ea20000000a00 */
[----:B------:R-:W3:Y:S01]  /*0c90*/  LDCU UR4, c[0x0][0x388] ;  /* 0x00007100ff0477ac */ /* 0x000ee20008000800 */
[C---:B01----:R-:W-:Y:S01]  /*0ca0*/  IADD3 R6, P0, PT, R20.reuse, 0x40, RZ ;  /* 0x0000004014067810 */ /* 0x043fe20007f1e0ff */
[----:B------:R-:W-:Y:S01]  /*0cb0*/  BSSY.RECONVERGENT B2, `(.L_x_10) ;  /* 0x0000114000027945 */ /* 0x000fe20003800200 */
[----:B------:R-:W-:-:S03]  /*0cc0*/  IADD3 R0, P1, PT, R20, 0x20, RZ ;  /* 0x0000002014007810 */ /* 0x000fc60007f3e0ff */
[--C-:B------:R-:W-:Y:S02]  /*0cd0*/  IMAD.X R5, RZ, RZ, R21.reuse, P0 ;  /* 0x000000ffff057224 */ /* 0x100fe400000e0615 */
[----:B------:R-:W-:Y:S02]  /*0ce0*/  IMAD.X R3, RZ, RZ, R21, P1 ;  /* 0x000000ffff037224 */ /* 0x000fe400008e0615 */
[----:B---3--:R-:W-:-:S04]  /*0cf0*/  IMAD R17, R16, UR4, R17 ;  /* 0x0000000410117c24 */ /* 0x008fc8000f8e0211 */
[----:B--2---:R-:W-:-:S07]  /*0d00*/  IMAD.WIDE R22, R17, 0x10, R22 ;  /* 0x0000001011167825 */ /* 0x004fce00078e0216 */
.L_x_22:
[----:B------:R-:W-:Y:S01]  /*0d10*/  ISETP.GE.U32.AND P0, PT, R2, 0x8, PT ;  /* 0x000000080200780c */ /* 0x000fe20003f06070 */
[----:B------:R-:W-:Y:S01]  /*0d20*/  BSSY.RECONVERGENT B1, `(.L_x_11) ;  /* 0x00000df000017945 */ /* 0x000fe20003800200 */
[--C-:B------:R-:W-:Y:S01]  /*0d30*/  SHF.R.U32.HI R7, RZ, 0x1, R2.reuse ;  /* 0x00000001ff077819 */ /* 0x100fe20000011602 */
[----:B------:R-:W-:Y:S02]  /*0d40*/  IMAD.MOV.U32 R4, RZ, RZ, R2 ;  /* 0x000000ffff047224 */ /* 0x000fe400078e0002 */
[----:B------:R-:W-:Y:S01]  /*0d50*/  IMAD.MOV.U32 R16, RZ, RZ, RZ ;  /* 0x000000ffff107224 */ /* 0x000fe200078e00ff */
[----:B0-----:R-:W-:Y:S01]  /*0d60*/  VIMNMX.U32 R8, PT, PT, R7, 0x1, !PT ;  /* 0x0000000107087848 */ /* 0x001fe20007fe0000 */
[----:B------:R-:W-:-:S03]  /*0d70*/  IMAD.MOV.U32 R2, RZ, RZ, R7 ;  /* 0x000000ffff027224 */ /* 0x000fc600078e0007 */
[----:B------:R-:W-:-:S03]  /*0d80*/  LOP3.LUT R7, R8, 0x3, RZ, 0xc0, !PT ;  /* 0x0000000308077812 */ /* 0x000fc600078ec0ff */
[----:B------:R-:W-:Y:S05]  /*0d90*/  @!P0 BRA `(.L_x_12) ;  /* 0x0000000c005c8947 */ /* 0x000fea0003800000 */
[----:B------:R-:W-:Y:S01]  /*0da0*/  LOP3.LUT R16, R8, 0x3ffffffc, RZ, 0xc0, !PT ;  /* 0x3ffffffc08107812 */ /* 0x000fe200078ec0ff */
[----:B------:R-:W-:Y:S01]  /*0db0*/  BSSY.RELIABLE B0, `(.L_x_13) ;  /* 0x00000b0000007945 */ /* 0x000fe20003800100 */
[----:B------:R-:W-:Y:S02]  /*0dc0*/  IMAD.MOV.U32 R26, RZ, RZ, R0 ;  /* 0x000000ffff1a7224 */ /* 0x000fe400078e0000 */
[----:B------:R-:W-:Y:S02]  /*0dd0*/  IMAD.MOV.U32 R27, RZ, RZ, R3 ;  /* 0x000000ffff1b7224 */ /* 0x000fe400078e0003 */
[----:B------:R-:W-:Y:S02]  /*0de0*/  IMAD.MOV R17, RZ, RZ, -R16 ;  /* 0x000000ffff117224 */ /* 0x000fe400078e0a10 */
[----:B------:R-:W-:Y:S02]  /*0df0*/  IMAD.MOV.U32 R24, RZ, RZ, R6 ;  /* 0x000000ffff187224 */ /* 0x000fe400078e0006 */
[----:B------:R-:W-:Y:S01]  /*0e00*/  IMAD.MOV.U32 R25, RZ, RZ, R5 ;  /* 0x000000ffff197224 */ /* 0x000fe200078e0005 */
[----:B------:R-:W-:-:S13]  /*0e10*/  ISETP.GE.AND P0, PT, R17, RZ, PT ;  /* 0x000000ff1100720c */ /* 0x000fda0003f06270 */
[----:B------:R-:W-:Y:S05]  /*0e20*/  @P0 BRA `(.L_x_14) ;  /* 0x0000000800a00947 */ /* 0x000fea0003800000 */
[----:B------:R-:W-:Y:S01]  /*0e30*/  IMAD.MOV R8, RZ, RZ, -R17 ;  /* 0x000000ffff087224 */ /* 0x000fe200078e0a11 */
[----:B------:R-:W-:Y:S01]  /*0e40*/  BSSY.RECONVERGENT B3, `(.L_x_15) ;  /* 0x0000066000037945 */ /* 0x000fe20003800200 */
[----:B------:R-:W-:-:S03]  /*0e50*/  PLOP3.LUT P0, PT, PT, PT, PT, 0x80, 0x8 ;  /* 0x000000000008781c */ /* 0x000fc60003f0f070 */
[----:B------:R-:W-:-:S13]  /*0e60*/  ISETP.GT.AND P1, PT, R8, 0xc, PT ;  /* 0x0000000c0800780c */ /* 0x000fda0003f24270 */
[----:B------:R-:W-:Y:S05]  /*0e70*/  @!P1 BRA `(.L_x_16) ;  /* 0x0000000400889947 */ /* 0x000fea0003800000 */
[----:B------:R-:W-:-:S13]  /*0e80*/  PLOP3.LUT P0, PT, PT, PT, PT, 0x8, 0x80 ;  /* 0x000000000080781c */ /* 0x000fda0003f0e170 */
.L_x_17:
[C---:B------:R-:W-:Y:S02]  /*0e90*/  R2UR UR4, R18.reuse ;  /* 0x00000000120472ca */ /* 0x040fe400000e0000 */
[C---:B------:R-:W-:Y:S02]  /*0ea0*/  R2UR UR5, R19.reuse ;  /* 0x00000000130572ca */ /* 0x040fe400000e0000 */
[----:B------:R-:W-:Y:S02]  /*0eb0*/  R2UR UR6, R18 ;  /* 0x00000000120672ca */ /* 0x000fe400000e0000 */
[----:B------:R-:W-:-:S09]  /*0ec0*/  R2UR UR7, R19 ;  /* 0x00000000130772ca */ /* 0x000fd200000e0000 */
[----:B------:R-:W2:Y:S04]  /*0ed0*/  LD.E.128 R8, desc[UR4][R24.64+-0x40] ;  /* 0xffffc00418087980 */ /* 0x000ea8000c101d00 */
[----:B------:R-:W2:Y:S01]  /*0ee0*/  LD.E.128 R12, desc[UR6][R24.64+-0x30] ;  /* 0xffffd006180c7980 */ /* 0x000ea2000c101d00 */
[----:B------:R-:W-:Y:S02]  /*0ef0*/  R2UR UR8, R18 ;  /* 0x00000000120872ca */ /* 0x000fe400000e0000 */
[----:B------:R-:W-:Y:S01]  /*0f00*/  R2UR UR9, R19 ;  /* 0x00000000130972ca */ /* 0x000fe200000e0000 */
[----:B--2---:R-:W-:Y:S02]  /*0f10*/  DADD R8, R8, R12 ;  /* 0x0000000008087229 */ /* 0x004fe4000000000c */
[----:B------:R-:W-:-:S07]  /*0f20*/  DADD R10, R10, R14 ;  /* 0x000000000a0a7229 */ /* 0x000fce000000000e */
[----:B------:R0:W-:Y:S04]  /*0f30*/  ST.E.128 desc[UR4][R26.64+-0x20], R8 ;  /* 0xffffe0081a007985 */ /* 0x0001e8000c101d04 */
[----:B------:R-:W2:Y:S04]  /*0f40*/  LD.E.128 R12, desc[UR8][R24.64+-0x10] ;  /* 0xfffff008180c7980 */ /* 0x000ea8000c101d00 */
[----:B0-----:R-:W2:Y:S02]  /*0f50*/  LD.E.128 R8, desc[UR6][R24.64+-0x20] ;  /* 0xffffe00618087980 */ /* 0x001ea4000c101d00 */
[----:B--2---:R-:W-:-:S02]  /*0f60*/  DADD R8, R8, R12 ;  /* 0x0000000008087229 */ /* 0x004fc4000000000c */
        /* <DEDUP_REMOVED lines=68> */
[----:B0-----:R-:W2:Y:S01]  /*13b0*/  LD.E.128 R8, desc[UR6][R24.64+0x1a0] ;  /* 0x0001a00618087980 */ /* 0x001ea2000c101d00 */
[----:B------:R-:W-:-:S05]  /*13c0*/  VIADD R17, R17, 0x10 ;  /* 0x0000001011117836 */ /* 0x000fca0000000000 */
[----:B------:R-:W-:Y:S01]  /*13d0*/  ISETP.GE.AND P1, PT, R17, -0xc, PT ;  /* 0xfffffff41100780c */ /* 0x000fe20003f26270 */
[----:B--2---:R-:W-:Y:S02]  /*13e0*/  DADD R8, R8, R12 ;  /* 0x0000000008087229 */ /* 0x004fe4000000000c */
[----:B------:R-:W-:Y:S01]  /*13f0*/  DADD R10, R10, R14 ;  /* 0x000000000a0a7229 */ /* 0x000fe2000000000e */
[----:B------:R-:W-:Y:S02]  /*1400*/  IADD3 R12, P3, PT, R26, 0x100, RZ ;  /* 0x000001001a0c7810 */ /* 0x000fe40007f7e0ff */
[----:B------:R-:W-:-:S03]  /*1410*/  IADD3 R14, P2, PT, R24, 0x200, RZ ;  /* 0x00000200180e7810 */ /* 0x000fc60007f5e0ff */
[----:B------:R-:W-:Y:S01]  /*1420*/  IMAD.X R13, RZ, RZ, R27, P3 ;  /* 0x000000ffff0d7224 */ /* 0x000fe200018e061b */
[----:B------:R0:W-:Y:S01]  /*1430*/  ST.E.128 desc[UR4][R26.64+0xd0], R8 ;  /* 0x0000d0081a007985 */ /* 0x0001e2000c101d04 */
[----:B------:R-:W-:Y:S02]  /*1440*/  IMAD.X R15, RZ, RZ, R25, P2 ;  /* 0x000000ffff0f7224 */ /* 0x000fe400010e0619 */
[----:B------:R-:W-:Y:S02]  /*1450*/  IMAD.MOV.U32 R24, RZ, RZ, R14 ;  /* 0x000000ffff187224 */ /* 0x000fe400078e000e */
[----:B------:R-:W-:Y:S02]  /*1460*/  IMAD.MOV.U32 R25, RZ, RZ, R15 ;  /* 0x000000ffff197224 */ /* 0x000fe400078e000f */
[----:B0-----:R-:W-:Y:S02]  /*1470*/  IMAD.MOV.U32 R26, RZ, RZ, R12 ;  /* 0x000000ffff1a7224 */ /* 0x001fe400078e000c */
[----:B------:R-:W-:Y:S01]  /*1480*/  IMAD.MOV.U32 R27, RZ, RZ, R13 ;  /* 0x000000ffff1b7224 */ /* 0x000fe200078e000d */
[----:B------:R-:W-:Y:S06]  /*1490*/  @!P1 BRA `(.L_x_17) ;  /* 0xfffffff8007c9947 */ /* 0x000fec000383ffff */
.L_x_16:
[----:B------:R-:W-:Y:S05]  /*14a0*/  BSYNC.RECONVERGENT B3 ;  /* 0x0000000000037941 */ /* 0x000fea0003800200 */
.L_x_15:
[----:B------:R-:W-:Y:S01]  /*14b0*/  IMAD.MOV R8, RZ, RZ, -R17 ;  /* 0x000000ffff087224 */ /* 0x000fe200078e0a11 */
[----:B------:R-:W-:Y:S04]  /*14c0*/  BSSY.RECONVERGENT B3, `(.L_x_18) ;  /* 0x000003b000037945 */ /* 0x000fe80003800200 */
[----:B------:R-:W-:-:S13]  /*14d0*/  ISETP.GT.AND P1, PT, R8, 0x4, PT ;  /* 0x000000040800780c */ /* 0x000fda0003f24270 */
[----:B------:R-:W-:Y:S05]  /*14e0*/  @!P1 BRA `(.L_x_19) ;  /* 0x0000000000e09947 */ /* 0x000fea0003800000 */
        /* <DEDUP_REMOVED lines=43> */
[----:B------:R-:W-:Y:S01]  /*17a0*/  PLOP3.LUT P0, PT, PT, PT, PT, 0x8, 0x80 ;  /* 0x000000000080781c */ /* 0x000fe20003f0e170 */
[----:B------:R-:W-:Y:S01]  /*17b0*/  VIADD R17, R17, 0x8 ;  /* 0x0000000811117836 */ /* 0x000fe20000000000 */
[----:B--2---:R-:W-:-:S02]  /*17c0*/  DADD R8, R8, R12 ;  /* 0x0000000008087229 */ /* 0x004fc4000000000c */
[----:B------:R-:W-:Y:S01]  /*17d0*/  DADD R10, R10, R14 ;  /* 0x000000000a0a7229 */ /* 0x000fe2000000000e */
[----:B------:R-:W-:Y:S02]  /*17e0*/  IADD3 R12, P2, PT, R26, 0x80, RZ ;  /* 0x000000801a0c7810 */ /* 0x000fe40007f5e0ff */
[----:B------:R-:W-:-:S03]  /*17f0*/  IADD3 R14, P1, PT, R24, 0x100, RZ ;  /* 0x00000100180e7810 */ /* 0x000fc60007f3e0ff */
[----:B------:R-:W-:Y:S02]  /*1800*/  IMAD.X R13, RZ, RZ, R27, P2 ;  /* 0x000000ffff0d7224 */ /* 0x000fe400010e061b */
[----:B------:R-:W-:Y:S01]  /*1810*/  IMAD.X R15, RZ, RZ, R25, P1 ;  /* 0x000000ffff0f7224 */ /* 0x000fe200008e0619 */
[----:B------:R0:W-:Y:S01]  /*1820*/  ST.E.128 desc[UR4][R26.64+0x50], R8 ;  /* 0x000050081a007985 */ /* 0x0001e2000c101d04 */
[----:B------:R-:W-:Y:S02]  /*1830*/  IMAD.MOV.U32 R24, RZ, RZ, R14 ;  /* 0x000000ffff187224 */ /* 0x000fe400078e000e */
[----:B------:R-:W-:Y:S02]  /*1840*/  IMAD.MOV.U32 R25, RZ, RZ, R15 ;  /* 0x000000ffff197224 */ /* 0x000fe400078e000f */
[----:B0-----:R-:W-:Y:S02]  /*1850*/  IMAD.MOV.U32 R26, RZ, RZ, R12 ;  /* 0x000000ffff1a7224 */ /* 0x001fe400078e000c */
[----:B------:R-:W-:-:S07]  /*1860*/  IMAD.MOV.U32 R27, RZ, RZ, R13 ;  /* 0x000000ffff1b7224 */ /* 0x000fce00078e000d */
.L_x_19:
[----:B------:R-:W-:Y:S05]  /*1870*/  BSYNC.RECONVERGENT B3 ;  /* 0x0000000000037941 */ /* 0x000fea0003800200 */
.L_x_18:
[----:B------:R-:W-:-:S13]  /*1880*/  ISETP.NE.OR P0, PT, R17, RZ, P0 ;  /* 0x000000ff1100720c */ /* 0x000fda0000705670 */
[----:B------:R-:W-:Y:S05]  /*1890*/  @!P0 BREAK.RELIABLE B0 ;  /* 0x0000000000008942 */ /* 0x000fea0003800100 */
[----:B------:R-:W-:Y:S05]  /*18a0*/  @!P0 BRA `(.L_x_12) ;  /* 0x0000000000988947 */ /* 0x000fea0003800000 */
.L_x_14:
[----:B------:R-:W-:Y:S05]  /*18b0*/  BSYNC.RELIABLE B0 ;  /* 0x0000000000007941 */ /* 0x000fea0003800100 */
.L_x_13:
        /* <DEDUP_REMOVED lines=24> */
[----:B------:R-:W-:Y:S01]  /*1a40*/  ISETP.NE.AND P0, PT, R17, RZ, PT ;  /* 0x000000ff1100720c */ /* 0x000fe20003f05270 */
        /* <DEDUP_REMOVED lines=11> */
[----:B------:R-:W-:Y:S06]  /*1b00*/  @P0 BRA `(.L_x_13) ;  /* 0xfffffffc006c0947 */ /* 0x000fec000383ffff */
.L_x_12:
[----:B------:R-:W-:Y:S05]  /*1b10*/  BSYNC.RECONVERGENT B1 ;  /* 0x0000000000017941 */ /* 0x000fea0003800200 */
.L_x_11:
[----:B------:R-:W-:Y:S01]  /*1b20*/  ISETP.NE.AND P0, PT, R7, RZ, PT ;  /* 0x000000ff0700720c */ /* 0x000fe20003f05270 */
[----:B------:R-:W-:-:S12]  /*1b30*/  BSSY.RECONVERGENT B0, `(.L_x_20) ;  /* 0x0000025000007945 */ /* 0x000fd80003800200 */
[----:B------:R-:W-:Y:S05]  /*1b40*/  @!P0 BRA `(.L_x_21) ;  /* 0x00000000008c8947 */ /* 0x000fea0003800000 */
[----:B------:R-:W-:Y:S01]  /*1b50*/  R2UR UR4, R18 ;  /* 0x00000000120472ca */ /* 0x000fe200000e0000 */
[----:B------:R-:W-:Y:S01]  /*1b60*/  IMAD.SHL.U32 R25, R16, 0x2, RZ ;  /* 0x0000000210197824 */ /* 0x000fe200078e00ff */
[----:B------:R-:W-:Y:S02]  /*1b70*/  R2UR UR5, R19 ;  /* 0x00000000130572ca */ /* 0x000fe400000e0000 */
[----:B------:R-:W-:Y:S01]  /*1b80*/  R2UR UR6, R18 ;  /* 0x00000000120672ca */ /* 0x000fe200000e0000 */
[----:B------:R-:W-:Y:S01]  /*1b90*/  IMAD.WIDE.U32 R24, R25, 0x10, R20 ;  /* 0x0000001019187825 */ /* 0x000fe200078e0014 */
[----:B------:R-:W-:-:S09]  /*1ba0*/  R2UR UR7, R19 ;  /* 0x00000000130772ca */ /* 0x000fd200000e0000 */
[----:B------:R-:W2:Y:S04]  /*1bb0*/  LD.E.128 R8, desc[UR4][R24.64] ;  /* 0x0000000418087980 */ /* 0x000ea8000c101d00 */
[----:B------:R-:W2:Y:S01]  /*1bc0*/  LD.E.128 R12, desc[UR6][R24.64+0x10] ;  /* 0x00001006180c7980 */ /* 0x000ea2000c101d00 */
[----:B------:R-:W-:Y:S01]  /*1bd0*/  ISETP.NE.AND P0, PT, R7, 0x1, PT ;  /* 0x000000010700780c */ /* 0x000fe20003f05270 */
[----:B------:R-:W-:Y:S01]  /*1be0*/  IMAD.WIDE.U32 R16, R16, 0x10, R20 ;  /* 0x0000001010107825 */ /* 0x000fe200078e0014 */
[----:B--2---:R-:W-:Y:S02]  /*1bf0*/  DADD R8, R8, R12 ;  /* 0x0000000008087229 */ /* 0x004fe4000000000c */
[----:B------:R-:W-:-:S07]  /*1c00*/  DADD R10, R10, R14 ;  /* 0x000000000a0a7229 */ /* 0x000fce000000000e */
[----:B------:R0:W-:Y:S02]  /*1c10*/  ST.E.128 desc[UR4][R16.64], R8 ;  /* 0x0000000810007985 */ /* 0x0001e4000c101d04 */
[----:B------:R-:W-:Y:S05]  /*1c20*/  @!P0 BRA `(.L_x_21) ;  /* 0x0000000000548947 */ /* 0x000fea0003800000 */
[C---:B------:R-:W-:Y:S02]  /*1c30*/  R2UR UR4, R18.reuse ;  /* 0x00000000120472ca */ /* 0x040fe400000e0000 */
[C---:B------:R-:W-:Y:S02]  /*1c40*/  R2UR UR5, R19.reuse ;  /* 0x00000000130572ca */ /* 0x040fe400000e0000 */
[----:B------:R-:W-:Y:S02]  /*1c50*/  R2UR UR6, R18 ;  /* 0x00000000120672ca */ /* 0x000fe400000e0000 */
[----:B------:R-:W-:-:S09]  /*1c60*/  R2UR UR7, R19 ;  /* 0x00000000130772ca */ /* 0x000fd200000e0000 */
[----:B0-----:R-:W2:Y:S04]  /*1c70*/  LD.E.128 R8, desc[UR4][R24.64+0x20] ;  /* 0x0000200418087980 */ /* 0x001ea8000c101d00 */
[----:B------:R-:W2:Y:S01]  /*1c80*/  LD.E.128 R12, desc[UR6][R24.64+0x30] ;  /* 0x00003006180c7980 */ /* 0x000ea2000c101d00 */
[----:B------:R-:W-:-:S13]  /*1c90*/  ISETP.NE.AND P0, PT, R7, 0x2, PT ;  /* 0x000000020700780c */ /* 0x000fda0003f05270 */
[C---:B------:R-:W-:Y:S02]  /*1ca0*/  @P0 R2UR UR6, R18.reuse ;  /* 0x00000000120602ca */ /* 0x040fe400000e0000 */
[C---:B------:R-:W-:Y:S02]  /*1cb0*/  @P0 R2UR UR7, R19.reuse ;  /* 0x00000000130702ca */ /* 0x040fe400000e0000 */
[----:B------:R-:W-:Y:S02]  /*1cc0*/  @P0 R2UR UR8, R18 ;  /* 0x00000000120802ca */ /* 0x000fe400000e0000 */
[----:B------:R-:W-:Y:S01]  /*1cd0*/  @P0 R2UR UR9, R19 ;  /* 0x00000000130902ca */ /* 0x000fe200000e0000 */
[----:B--2---:R-:W-:Y:S02]  /*1ce0*/  DADD R8, R8, R12 ;  /* 0x0000000008087229 */ /* 0x004fe4000000000c */
[----:B------:R-:W-:-:S07]  /*1cf0*/  DADD R10, R10, R14 ;  /* 0x000000000a0a7229 */ /* 0x000fce000000000e */
[----:B------:R0:W-:Y:S04]  /*1d00*/  ST.E.128 desc[UR4][R16.64+0x10], R8 ;  /* 0x0000100810007985 */ /* 0x0001e8000c101d04 */
[----:B------:R-:W2:Y:S04]  /*1d10*/  @P0 LD.E.128 R12, desc[UR8][R24.64+0x50] ;  /* 0x00005008180c0980 */ /* 0x000ea8000c101d00 */
[----:B0-----:R-:W2:Y:S01]  /*1d20*/  @P0 LD.E.128 R8, desc[UR6][R24.64+0x40] ;  /* 0x0000400618080980 */ /* 0x001ea2000c101d00 */
[----:B------:R-:W-:Y:S02]  /*1d30*/  @P0 R2UR UR4, R18 ;  /* 0x00000000120402ca */ /* 0x000fe400000e0000 */
[----:B------:R-:W-:Y:S01]  /*1d40*/  @P0 R2UR UR5, R19 ;  /* 0x00000000130502ca */ /* 0x000fe200000e0000 */
[----:B--2---:R-:W-:-:S02]  /*1d50*/  @P0 DADD R8, R8, R12 ;  /* 0x0000000008080229 */ /* 0x004fc4000000000c */
[----:B------:R-:W-:-:S10]  /*1d60*/  @P0 DADD R10, R10, R14 ;  /* 0x000000000a0a0229 */ /* 0x000fd4000000000e */
[----:B------:R1:W-:Y:S02]  /*1d70*/  @P0 ST.E.128 desc[UR4][R16.64+0x20], R8 ;  /* 0x0000200810000985 */ /* 0x0003e4000c101d04 */
.L_x_21:
[----:B------:R-:W-:Y:S05]  /*1d80*/  BSYNC.RECONVERGENT B0 ;  /* 0x0000000000007941 */ /* 0x000fea0003800200 */
.L_x_20:
[----:B------:R-:W-:Y:S02]  /*1d90*/  R2UR UR4, R18 ;  /* 0x00000000120472ca */ /* 0x000fe400000e0000 */
[----:B------:R-:W-:-:S13]  /*1da0*/  R2UR UR5, R19 ;  /* 0x00000000130572ca */ /* 0x000fda00000e0000 */
[----:B01----:R-:W2:Y:S01]  /*1db0*/  LD.E.128 R8, desc[UR4][R20.64] ;  /* 0x0000000414087980 */ /* 0x003ea2000c101d00 */
[----:B------:R-:W-:-:S03]  /*1dc0*/  ISETP.GT.U32.AND P0, PT, R4, 0x3, PT ;  /* 0x000000030400780c */ /* 0x000fc60003f04070 */
[----:B--2---:R0:W-:Y:S10]  /*1dd0*/  STG.E.128 desc[UR4][R22.64], R8 ;  /* 0x0000000816007986 */ /* 0x0041f4000c101d04 */
[----:B------:R-:W-:Y:S05]  /*1de0*/  @P0 BRA `(.L_x_22) ;  /* 0xffffffec00c80947 */ /* 0x000fea000383ffff */
[----:B------:R-:W-:Y:S05]  /*1df0*/  BSYNC.RECONVERGENT B2 ;  /* 0x0000000000027941 */ /* 0x000fea0003800200 */
.L_x_10:
[----:B------:R-:W-:Y:S01]  /*1e00*/  MOV R0, 0x8 ;  /* 0x0000000800007802 */ /* 0x000fe20000000f00 */
[----:B012---:R-:W-:Y:S02]  /*1e10*/  IMAD.MOV.U32 R4, RZ, RZ, R20 ;  /* 0x000000ffff047224 */ /* 0x007fe400078e0014 */
[----:B------:R-:W-:Y:S01]  /*1e20*/  IMAD.MOV.U32 R5, RZ, RZ, R21 ;  /* 0x000000ffff057224 */ /* 0x000fe200078e0015 */
[----:B------:R0:W1:Y:S06]  /*1e30*/  LDC.64 R2, c[0x4][R0] ;  /* 0x0100000000027b82 */ /* 0x00006c0000000a00 */
[----:B------:R-:W-:-:S07]  /*1e40*/  LEPC R20, `(.L_x_23) ;  /* 0x000000001014794e */ /* 0x000fce0000000000 */
[----:B01----:R-:W-:Y:S05]  /*1e50*/  CALL.ABS.NOINC R2 ;  /* 0x0000000002007343 */ /* 0x003fea0003c00000 */
.L_x_23:
[----:B------:R-:W-:Y:S05]  /*1e60*/  EXIT ;  /* 0x000000000000794d */ /* 0x000fea0003800000 */
.L_x_24:
        /* <DEDUP_REMOVED lines=9> */
.L_x_26:


//--------------------- .nv.shared._Z13tracoDinamico3MATS_ --------------------------
	.section	.nv.shared._Z13tracoDinamico3MATS_,"aw",@nobits
	.sectionflags	@""
	.align	16
	.zero		1024


//--------------------- .nv.shared.reserved.0     --------------------------
	.section	.nv.shared.reserved.0,"aw",@nobits
	.weak		__nv_reservedSMEM_offset_0_alias
	.size		__nv_reservedSMEM_offset_0_alias, 0, 64
	.other		__nv_reservedSMEM_offset_0_alias,@"STO_CUDA_RESERVED_SHARED STV_DEFAULT"
__nv_reservedSMEM_offset_0_alias:
	.zero		0
	.zero		64


//--------------------- .nv.shared._Z13tracoParalelo3MATS_ --------------------------
	.section	.nv.shared._Z13tracoParalelo3MATS_,"aw",@nobits
	.sectionflags	@""
	.align	16
	.zero		1024


//--------------------- .nv.constant0._Z13tracoDinamico3MATS_ --------------------------
	.section	.nv.constant0._Z13tracoDinamico3MATS_,"a",@progbits
	.sectionflags	@""
	.align	4
.nv.constant0._Z13tracoDinamico3MATS_:
	.zero		944


//--------------------- .nv.constant0._Z13tracoParalelo3MATS_ --------------------------
	.section	.nv.constant0._Z13tracoParalelo3MATS_,"a",@progbits
	.sectionflags	@""
	.align	4
.nv.constant0._Z13tracoParalelo3MATS_:
	.zero		944


//--------------------- SYMBOLS --------------------------

	.type		.nv.reservedSmem.offset0,@object
	.size		.nv.reservedSmem.offset0,0x4
	.type		.nv.reservedSmem.cap,@object
	.size		.nv.reservedSmem.cap,0x4
	.type		malloc,@function
	.type		free,@function
